//
// Generated by NVIDIA NVVM Compiler
//
// Compiler Build ID: CL-36424714
// Cuda compilation tools, release 13.0, V13.0.88
// Based on NVVM 20.0.0
//

.version 9.0
.target sm_100
.address_size 64

	// .globl	_Z13kernel_sharedPfS_iS_
// _ZZ13kernel_sharedPfS_iS_E2as has been demoted
// _ZZ13kernel_sharedPfS_iS_E2bs has been demoted
// _ZZ15kernel_shared_1PfS_iS_E2as has been demoted
// _ZZ15kernel_shared_1PfS_iS_E2bs has been demoted

.visible .entry _Z13kernel_sharedPfS_iS_(
	.param .u64 .ptr .align 1 _Z13kernel_sharedPfS_iS__param_0,
	.param .u64 .ptr .align 1 _Z13kernel_sharedPfS_iS__param_1,
	.param .u32 _Z13kernel_sharedPfS_iS__param_2,
	.param .u64 .ptr .align 1 _Z13kernel_sharedPfS_iS__param_3
)
{
	.reg .pred 	%p<5>;
	.reg .b32 	%r<56>;
	.reg .b32 	%f<162>;
	.reg .b64 	%rd<24>;
	// demoted variable
	.shared .align 4 .b8 _ZZ13kernel_sharedPfS_iS_E2as[1088];
	// demoted variable
	.shared .align 4 .b8 _ZZ13kernel_sharedPfS_iS_E2bs[1088];
	ld.param.u64 	%rd3, [_Z13kernel_sharedPfS_iS__param_0];
	ld.param.u64 	%rd4, [_Z13kernel_sharedPfS_iS__param_1];
	ld.param.u32 	%r25, [_Z13kernel_sharedPfS_iS__param_2];
	cvta.to.global.u64 	%rd1, %rd4;
	cvta.to.global.u64 	%rd2, %rd3;
	mov.u32 	%r26, %ctaid.x;
	mov.u32 	%r27, %ctaid.y;
	mov.u32 	%r1, %tid.x;
	mov.u32 	%r2, %tid.y;
	shl.b32 	%r3, %r25, 4;
	mul.lo.s32 	%r4, %r3, %r27;
	add.s32 	%r5, %r4, %r25;
	shl.b32 	%r6, %r26, 4;
	setp.lt.s32 	%p1, %r25, 1;
	mov.f32 	%f161, 0f00000000;
	@%p1 bra 	$L__BB0_6;
	mul.lo.s32 	%r7, %r25, %r2;
	mul.lo.s32 	%r28, %r1, 68;
	mov.u32 	%r29, _ZZ13kernel_sharedPfS_iS_E2as;
	shl.b32 	%r30, %r2, 2;
	add.s32 	%r11, %r29, %r30;
	add.s32 	%r8, %r11, %r28;
	mov.u32 	%r31, _ZZ13kernel_sharedPfS_iS_E2bs;
	add.s32 	%r9, %r31, %r28;
	add.s32 	%r10, %r9, %r30;
	add.s32 	%r12, %r4, 16;
	max.s32 	%r32, %r5, %r12;
	not.b32 	%r33, %r4;
	add.s32 	%r13, %r32, %r33;
	and.b32  	%r34, %r13, 16;
	setp.ne.s32 	%p2, %r34, 0;
	mov.f32 	%f161, 0f00000000;
	mov.u32 	%r51, %r6;
	mov.u32 	%r55, %r4;
	@%p2 bra 	$L__BB0_3;
	add.s32 	%r35, %r7, %r1;
	add.s32 	%r36, %r35, %r4;
	mul.wide.s32 	%rd6, %r36, 4;
	add.s64 	%rd7, %rd2, %rd6;
	ld.global.f32 	%f10, [%rd7];
	st.shared.f32 	[%r8], %f10;
	add.s32 	%r37, %r35, %r6;
	mul.wide.s32 	%rd8, %r37, 4;
	add.s64 	%rd9, %rd1, %rd8;
	ld.global.f32 	%f11, [%rd9];
	st.shared.f32 	[%r10], %f11;
	bar.sync 	0;
	ld.shared.f32 	%f12, [%r11];
	ld.shared.f32 	%f13, [%r9];
	fma.rn.f32 	%f14, %f12, %f13, 0f00000000;
	ld.shared.f32 	%f15, [%r11+68];
	ld.shared.f32 	%f16, [%r9+4];
	fma.rn.f32 	%f17, %f15, %f16, %f14;
	ld.shared.f32 	%f18, [%r11+136];
	ld.shared.f32 	%f19, [%r9+8];
	fma.rn.f32 	%f20, %f18, %f19, %f17;
	ld.shared.f32 	%f21, [%r11+204];
	ld.shared.f32 	%f22, [%r9+12];
	fma.rn.f32 	%f23, %f21, %f22, %f20;
	ld.shared.f32 	%f24, [%r11+272];
	ld.shared.f32 	%f25, [%r9+16];
	fma.rn.f32 	%f26, %f24, %f25, %f23;
	ld.shared.f32 	%f27, [%r11+340];
	ld.shared.f32 	%f28, [%r9+20];
	fma.rn.f32 	%f29, %f27, %f28, %f26;
	ld.shared.f32 	%f30, [%r11+408];
	ld.shared.f32 	%f31, [%r9+24];
	fma.rn.f32 	%f32, %f30, %f31, %f29;
	ld.shared.f32 	%f33, [%r11+476];
	ld.shared.f32 	%f34, [%r9+28];
	fma.rn.f32 	%f35, %f33, %f34, %f32;
	ld.shared.f32 	%f36, [%r11+544];
	ld.shared.f32 	%f37, [%r9+32];
	fma.rn.f32 	%f38, %f36, %f37, %f35;
	ld.shared.f32 	%f39, [%r11+612];
	ld.shared.f32 	%f40, [%r9+36];
	fma.rn.f32 	%f41, %f39, %f40, %f38;
	ld.shared.f32 	%f42, [%r11+680];
	ld.shared.f32 	%f43, [%r9+40];
	fma.rn.f32 	%f44, %f42, %f43, %f41;
	ld.shared.f32 	%f45, [%r11+748];
	ld.shared.f32 	%f46, [%r9+44];
	fma.rn.f32 	%f47, %f45, %f46, %f44;
	ld.shared.f32 	%f48, [%r11+816];
	ld.shared.f32 	%f49, [%r9+48];
	fma.rn.f32 	%f50, %f48, %f49, %f47;
	ld.shared.f32 	%f51, [%r11+884];
	ld.shared.f32 	%f52, [%r9+52];
	fma.rn.f32 	%f53, %f51, %f52, %f50;
	ld.shared.f32 	%f54, [%r11+952];
	ld.shared.f32 	%f55, [%r9+56];
	fma.rn.f32 	%f56, %f54, %f55, %f53;
	ld.shared.f32 	%f57, [%r11+1020];
	ld.shared.f32 	%f58, [%r9+60];
	fma.rn.f32 	%f161, %f57, %f58, %f56;
	bar.sync 	0;
	add.s32 	%r51, %r6, %r3;
	mov.u32 	%r55, %r12;
$L__BB0_3:
	setp.lt.u32 	%p3, %r13, 16;
	@%p3 bra 	$L__BB0_6;
	add.s32 	%r38, %r1, %r51;
	add.s32 	%r54, %r38, %r7;
	add.s32 	%r39, %r1, %r55;
	add.s32 	%r53, %r39, %r7;
	mul.wide.s32 	%rd16, %r3, 4;
$L__BB0_5:
	ld.param.u64 	%rd22, [_Z13kernel_sharedPfS_iS__param_1];
	ld.param.u64 	%rd21, [_Z13kernel_sharedPfS_iS__param_0];
	mul.wide.s32 	%rd10, %r53, 4;
	cvta.to.global.u64 	%rd11, %rd21;
	add.s64 	%rd12, %rd11, %rd10;
	ld.global.f32 	%f59, [%rd12];
	mad.lo.s32 	%r44, %r1, 68, %r11;
	st.shared.f32 	[%r44], %f59;
	cvta.to.global.u64 	%rd13, %rd22;
	mul.wide.s32 	%rd14, %r54, 4;
	add.s64 	%rd15, %rd13, %rd14;
	ld.global.f32 	%f60, [%rd15];
	st.shared.f32 	[%r10], %f60;
	bar.sync 	0;
	ld.shared.f32 	%f61, [%r11];
	ld.shared.f32 	%f62, [%r9];
	fma.rn.f32 	%f63, %f61, %f62, %f161;
	ld.shared.f32 	%f64, [%r11+68];
	ld.shared.f32 	%f65, [%r9+4];
	fma.rn.f32 	%f66, %f64, %f65, %f63;
	ld.shared.f32 	%f67, [%r11+136];
	ld.shared.f32 	%f68, [%r9+8];
	fma.rn.f32 	%f69, %f67, %f68, %f66;
	ld.shared.f32 	%f70, [%r11+204];
	ld.shared.f32 	%f71, [%r9+12];
	fma.rn.f32 	%f72, %f70, %f71, %f69;
	ld.shared.f32 	%f73, [%r11+272];
	ld.shared.f32 	%f74, [%r9+16];
	fma.rn.f32 	%f75, %f73, %f74, %f72;
	ld.shared.f32 	%f76, [%r11+340];
	ld.shared.f32 	%f77, [%r9+20];
	fma.rn.f32 	%f78, %f76, %f77, %f75;
	ld.shared.f32 	%f79, [%r11+408];
	ld.shared.f32 	%f80, [%r9+24];
	fma.rn.f32 	%f81, %f79, %f80, %f78;
	ld.shared.f32 	%f82, [%r11+476];
	ld.shared.f32 	%f83, [%r9+28];
	fma.rn.f32 	%f84, %f82, %f83, %f81;
	ld.shared.f32 	%f85, [%r11+544];
	ld.shared.f32 	%f86, [%r9+32];
	fma.rn.f32 	%f87, %f85, %f86, %f84;
	ld.shared.f32 	%f88, [%r11+612];
	ld.shared.f32 	%f89, [%r9+36];
	fma.rn.f32 	%f90, %f88, %f89, %f87;
	ld.shared.f32 	%f91, [%r11+680];
	ld.shared.f32 	%f92, [%r9+40];
	fma.rn.f32 	%f93, %f91, %f92, %f90;
	ld.shared.f32 	%f94, [%r11+748];
	ld.shared.f32 	%f95, [%r9+44];
	fma.rn.f32 	%f96, %f94, %f95, %f93;
	ld.shared.f32 	%f97, [%r11+816];
	ld.shared.f32 	%f98, [%r9+48];
	fma.rn.f32 	%f99, %f97, %f98, %f96;
	ld.shared.f32 	%f100, [%r11+884];
	ld.shared.f32 	%f101, [%r9+52];
	fma.rn.f32 	%f102, %f100, %f101, %f99;
	ld.shared.f32 	%f103, [%r11+952];
	ld.shared.f32 	%f104, [%r9+56];
	fma.rn.f32 	%f105, %f103, %f104, %f102;
	ld.shared.f32 	%f106, [%r11+1020];
	ld.shared.f32 	%f107, [%r9+60];
	fma.rn.f32 	%f108, %f106, %f107, %f105;
	bar.sync 	0;
	ld.global.f32 	%f109, [%rd12+64];
	st.shared.f32 	[%r44], %f109;
	add.s64 	%rd17, %rd15, %rd16;
	ld.global.f32 	%f110, [%rd17];
	st.shared.f32 	[%r10], %f110;
	bar.sync 	0;
	ld.shared.f32 	%f111, [%r11];
	ld.shared.f32 	%f112, [%r9];
	fma.rn.f32 	%f113, %f111, %f112, %f108;
	ld.shared.f32 	%f114, [%r11+68];
	ld.shared.f32 	%f115, [%r9+4];
	fma.rn.f32 	%f116, %f114, %f115, %f113;
	ld.shared.f32 	%f117, [%r11+136];
	ld.shared.f32 	%f118, [%r9+8];
	fma.rn.f32 	%f119, %f117, %f118, %f116;
	ld.shared.f32 	%f120, [%r11+204];
	ld.shared.f32 	%f121, [%r9+12];
	fma.rn.f32 	%f122, %f120, %f121, %f119;
	ld.shared.f32 	%f123, [%r11+272];
	ld.shared.f32 	%f124, [%r9+16];
	fma.rn.f32 	%f125, %f123, %f124, %f122;
	ld.shared.f32 	%f126, [%r11+340];
	ld.shared.f32 	%f127, [%r9+20];
	fma.rn.f32 	%f128, %f126, %f127, %f125;
	ld.shared.f32 	%f129, [%r11+408];
	ld.shared.f32 	%f130, [%r9+24];
	fma.rn.f32 	%f131, %f129, %f130, %f128;
	ld.shared.f32 	%f132, [%r11+476];
	ld.shared.f32 	%f133, [%r9+28];
	fma.rn.f32 	%f134, %f132, %f133, %f131;
	ld.shared.f32 	%f135, [%r11+544];
	ld.shared.f32 	%f136, [%r9+32];
	fma.rn.f32 	%f137, %f135, %f136, %f134;
	ld.shared.f32 	%f138, [%r11+612];
	ld.shared.f32 	%f139, [%r9+36];
	fma.rn.f32 	%f140, %f138, %f139, %f137;
	ld.shared.f32 	%f141, [%r11+680];
	ld.shared.f32 	%f142, [%r9+40];
	fma.rn.f32 	%f143, %f141, %f142, %f140;
	ld.shared.f32 	%f144, [%r11+748];
	ld.shared.f32 	%f145, [%r9+44];
	fma.rn.f32 	%f146, %f144, %f145, %f143;
	ld.shared.f32 	%f147, [%r11+816];
	ld.shared.f32 	%f148, [%r9+48];
	fma.rn.f32 	%f149, %f147, %f148, %f146;
	ld.shared.f32 	%f150, [%r11+884];
	ld.shared.f32 	%f151, [%r9+52];
	fma.rn.f32 	%f152, %f150, %f151, %f149;
	ld.shared.f32 	%f153, [%r11+952];
	ld.shared.f32 	%f154, [%r9+56];
	fma.rn.f32 	%f155, %f153, %f154, %f152;
	ld.shared.f32 	%f156, [%r11+1020];
	ld.shared.f32 	%f157, [%r9+60];
	fma.rn.f32 	%f161, %f156, %f157, %f155;
	bar.sync 	0;
	add.s32 	%r55, %r55, 32;
	shl.b32 	%r46, %r25, 5;
	add.s32 	%r54, %r54, %r46;
	add.s32 	%r53, %r53, 32;
	setp.lt.s32 	%p4, %r55, %r5;
	@%p4 bra 	$L__BB0_5;
$L__BB0_6:
	ld.param.u64 	%rd23, [_Z13kernel_sharedPfS_iS__param_3];
	cvta.to.global.u64 	%rd18, %rd23;
	add.s32 	%r48, %r6, %r1;
	mad.lo.s32 	%r49, %r25, %r2, %r48;
	add.s32 	%r50, %r49, %r4;
	mul.wide.s32 	%rd19, %r50, 4;
	add.s64 	%rd20, %rd18, %rd19;
	st.global.f32 	[%rd20], %f161;
	ret;

}
	// .globl	_Z15kernel_shared_1PfS_iS_
.visible .entry _Z15kernel_shared_1PfS_iS_(
	.param .u64 .ptr .align 1 _Z15kernel_shared_1PfS_iS__param_0,
	.param .u64 .ptr .align 1 _Z15kernel_shared_1PfS_iS__param_1,
	.param .u32 _Z15kernel_shared_1PfS_iS__param_2,
	.param .u64 .ptr .align 1 _Z15kernel_shared_1PfS_iS__param_3
)
{
	.reg .pred 	%p<5>;
	.reg .b32 	%r<57>;
	.reg .b32 	%f<162>;
	.reg .b64 	%rd<24>;
	// demoted variable
	.shared .align 4 .b8 _ZZ15kernel_shared_1PfS_iS_E2as[1024];
	// demoted variable
	.shared .align 4 .b8 _ZZ15kernel_shared_1PfS_iS_E2bs[1024];
	ld.param.u64 	%rd3, [_Z15kernel_shared_1PfS_iS__param_0];
	ld.param.u64 	%rd4, [_Z15kernel_shared_1PfS_iS__param_1];
	ld.param.u32 	%r25, [_Z15kernel_shared_1PfS_iS__param_2];
	cvta.to.global.u64 	%rd1, %rd4;
	cvta.to.global.u64 	%rd2, %rd3;
	mov.u32 	%r26, %ctaid.x;
	mov.u32 	%r27, %ctaid.y;
	mov.u32 	%r1, %tid.x;
	mov.u32 	%r2, %tid.y;
	shl.b32 	%r3, %r25, 4;
	mul.lo.s32 	%r4, %r3, %r27;
	add.s32 	%r5, %r4, %r25;
	shl.b32 	%r6, %r26, 4;
	setp.lt.s32 	%p1, %r25, 1;
	mov.f32 	%f161, 0f00000000;
	@%p1 bra 	$L__BB1_6;
	mul.lo.s32 	%r7, %r25, %r2;
	shl.b32 	%r28, %r2, 6;
	mov.u32 	%r29, _ZZ15kernel_shared_1PfS_iS_E2as;
	add.s32 	%r8, %r29, %r28;
	shl.b32 	%r30, %r1, 2;
	add.s32 	%r9, %r8, %r30;
	mov.u32 	%r31, _ZZ15kernel_shared_1PfS_iS_E2bs;
	add.s32 	%r11, %r31, %r30;
	add.s32 	%r10, %r11, %r28;
	add.s32 	%r12, %r4, 16;
	max.s32 	%r32, %r5, %r12;
	not.b32 	%r33, %r4;
	add.s32 	%r13, %r32, %r33;
	and.b32  	%r34, %r13, 16;
	setp.ne.s32 	%p2, %r34, 0;
	mov.f32 	%f161, 0f00000000;
	mov.u32 	%r52, %r6;
	mov.u32 	%r56, %r4;
	@%p2 bra 	$L__BB1_3;
	add.s32 	%r35, %r7, %r1;
	add.s32 	%r36, %r35, %r4;
	mul.wide.s32 	%rd6, %r36, 4;
	add.s64 	%rd7, %rd2, %rd6;
	ld.global.f32 	%f10, [%rd7];
	st.shared.f32 	[%r9], %f10;
	add.s32 	%r37, %r35, %r6;
	mul.wide.s32 	%rd8, %r37, 4;
	add.s64 	%rd9, %rd1, %rd8;
	ld.global.f32 	%f11, [%rd9];
	st.shared.f32 	[%r10], %f11;
	bar.sync 	0;
	ld.shared.f32 	%f12, [%r8];
	ld.shared.f32 	%f13, [%r11];
	fma.rn.f32 	%f14, %f12, %f13, 0f00000000;
	ld.shared.f32 	%f15, [%r8+4];
	ld.shared.f32 	%f16, [%r11+64];
	fma.rn.f32 	%f17, %f15, %f16, %f14;
	ld.shared.f32 	%f18, [%r8+8];
	ld.shared.f32 	%f19, [%r11+128];
	fma.rn.f32 	%f20, %f18, %f19, %f17;
	ld.shared.f32 	%f21, [%r8+12];
	ld.shared.f32 	%f22, [%r11+192];
	fma.rn.f32 	%f23, %f21, %f22, %f20;
	ld.shared.f32 	%f24, [%r8+16];
	ld.shared.f32 	%f25, [%r11+256];
	fma.rn.f32 	%f26, %f24, %f25, %f23;
	ld.shared.f32 	%f27, [%r8+20];
	ld.shared.f32 	%f28, [%r11+320];
	fma.rn.f32 	%f29, %f27, %f28, %f26;
	ld.shared.f32 	%f30, [%r8+24];
	ld.shared.f32 	%f31, [%r11+384];
	fma.rn.f32 	%f32, %f30, %f31, %f29;
	ld.shared.f32 	%f33, [%r8+28];
	ld.shared.f32 	%f34, [%r11+448];
	fma.rn.f32 	%f35, %f33, %f34, %f32;
	ld.shared.f32 	%f36, [%r8+32];
	ld.shared.f32 	%f37, [%r11+512];
	fma.rn.f32 	%f38, %f36, %f37, %f35;
	ld.shared.f32 	%f39, [%r8+36];
	ld.shared.f32 	%f40, [%r11+576];
	fma.rn.f32 	%f41, %f39, %f40, %f38;
	ld.shared.f32 	%f42, [%r8+40];
	ld.shared.f32 	%f43, [%r11+640];
	fma.rn.f32 	%f44, %f42, %f43, %f41;
	ld.shared.f32 	%f45, [%r8+44];
	ld.shared.f32 	%f46, [%r11+704];
	fma.rn.f32 	%f47, %f45, %f46, %f44;
	ld.shared.f32 	%f48, [%r8+48];
	ld.shared.f32 	%f49, [%r11+768];
	fma.rn.f32 	%f50, %f48, %f49, %f47;
	ld.shared.f32 	%f51, [%r8+52];
	ld.shared.f32 	%f52, [%r11+832];
	fma.rn.f32 	%f53, %f51, %f52, %f50;
	ld.shared.f32 	%f54, [%r8+56];
	ld.shared.f32 	%f55, [%r11+896];
	fma.rn.f32 	%f56, %f54, %f55, %f53;
	ld.shared.f32 	%f57, [%r8+60];
	ld.shared.f32 	%f58, [%r11+960];
	fma.rn.f32 	%f161, %f57, %f58, %f56;
	bar.sync 	0;
	add.s32 	%r52, %r6, %r3;
	mov.u32 	%r56, %r12;
$L__BB1_3:
	setp.lt.u32 	%p3, %r13, 16;
	@%p3 bra 	$L__BB1_6;
	add.s32 	%r38, %r1, %r52;
	add.s32 	%r55, %r38, %r7;
	add.s32 	%r39, %r1, %r56;
	add.s32 	%r54, %r39, %r7;
	mul.wide.s32 	%rd16, %r3, 4;
$L__BB1_5:
	ld.param.u64 	%rd22, [_Z15kernel_shared_1PfS_iS__param_1];
	ld.param.u64 	%rd21, [_Z15kernel_shared_1PfS_iS__param_0];
	mul.wide.s32 	%rd10, %r54, 4;
	cvta.to.global.u64 	%rd11, %rd21;
	add.s64 	%rd12, %rd11, %rd10;
	ld.global.f32 	%f59, [%rd12];
	st.shared.f32 	[%r9], %f59;
	cvta.to.global.u64 	%rd13, %rd22;
	mul.wide.s32 	%rd14, %r55, 4;
	add.s64 	%rd15, %rd13, %rd14;
	ld.global.f32 	%f60, [%rd15];
	st.shared.f32 	[%r10], %f60;
	bar.sync 	0;
	ld.shared.f32 	%f61, [%r8];
	ld.shared.f32 	%f62, [%r11];
	fma.rn.f32 	%f63, %f61, %f62, %f161;
	ld.shared.f32 	%f64, [%r8+4];
	ld.shared.f32 	%f65, [%r11+64];
	fma.rn.f32 	%f66, %f64, %f65, %f63;
	ld.shared.f32 	%f67, [%r8+8];
	ld.shared.f32 	%f68, [%r11+128];
	fma.rn.f32 	%f69, %f67, %f68, %f66;
	ld.shared.f32 	%f70, [%r8+12];
	ld.shared.f32 	%f71, [%r11+192];
	fma.rn.f32 	%f72, %f70, %f71, %f69;
	ld.shared.f32 	%f73, [%r8+16];
	ld.shared.f32 	%f74, [%r11+256];
	fma.rn.f32 	%f75, %f73, %f74, %f72;
	ld.shared.f32 	%f76, [%r8+20];
	ld.shared.f32 	%f77, [%r11+320];
	fma.rn.f32 	%f78, %f76, %f77, %f75;
	ld.shared.f32 	%f79, [%r8+24];
	ld.shared.f32 	%f80, [%r11+384];
	fma.rn.f32 	%f81, %f79, %f80, %f78;
	ld.shared.f32 	%f82, [%r8+28];
	ld.shared.f32 	%f83, [%r11+448];
	fma.rn.f32 	%f84, %f82, %f83, %f81;
	ld.shared.f32 	%f85, [%r8+32];
	ld.shared.f32 	%f86, [%r11+512];
	fma.rn.f32 	%f87, %f85, %f86, %f84;
	ld.shared.f32 	%f88, [%r8+36];
	ld.shared.f32 	%f89, [%r11+576];
	fma.rn.f32 	%f90, %f88, %f89, %f87;
	ld.shared.f32 	%f91, [%r8+40];
	ld.shared.f32 	%f92, [%r11+640];
	fma.rn.f32 	%f93, %f91, %f92, %f90;
	ld.shared.f32 	%f94, [%r8+44];
	ld.shared.f32 	%f95, [%r11+704];
	fma.rn.f32 	%f96, %f94, %f95, %f93;
	ld.shared.f32 	%f97, [%r8+48];
	ld.shared.f32 	%f98, [%r11+768];
	fma.rn.f32 	%f99, %f97, %f98, %f96;
	ld.shared.f32 	%f100, [%r8+52];
	ld.shared.f32 	%f101, [%r11+832];
	fma.rn.f32 	%f102, %f100, %f101, %f99;
	ld.shared.f32 	%f103, [%r8+56];
	ld.shared.f32 	%f104, [%r11+896];
	fma.rn.f32 	%f105, %f103, %f104, %f102;
	ld.shared.f32 	%f106, [%r8+60];
	ld.shared.f32 	%f107, [%r11+960];
	fma.rn.f32 	%f108, %f106, %f107, %f105;
	bar.sync 	0;
	ld.global.f32 	%f109, [%rd12+64];
	st.shared.f32 	[%r9], %f109;
	add.s64 	%rd17, %rd15, %rd16;
	ld.global.f32 	%f110, [%rd17];
	st.shared.f32 	[%r10], %f110;
	bar.sync 	0;
	ld.shared.f32 	%f111, [%r8];
	ld.shared.f32 	%f112, [%r11];
	fma.rn.f32 	%f113, %f111, %f112, %f108;
	ld.shared.f32 	%f114, [%r8+4];
	ld.shared.f32 	%f115, [%r11+64];
	fma.rn.f32 	%f116, %f114, %f115, %f113;
	ld.shared.f32 	%f117, [%r8+8];
	ld.shared.f32 	%f118, [%r11+128];
	fma.rn.f32 	%f119, %f117, %f118, %f116;
	ld.shared.f32 	%f120, [%r8+12];
	ld.shared.f32 	%f121, [%r11+192];
	fma.rn.f32 	%f122, %f120, %f121, %f119;
	ld.shared.f32 	%f123, [%r8+16];
	ld.shared.f32 	%f124, [%r11+256];
	fma.rn.f32 	%f125, %f123, %f124, %f122;
	ld.shared.f32 	%f126, [%r8+20];
	ld.shared.f32 	%f127, [%r11+320];
	fma.rn.f32 	%f128, %f126, %f127, %f125;
	ld.shared.f32 	%f129, [%r8+24];
	ld.shared.f32 	%f130, [%r11+384];
	fma.rn.f32 	%f131, %f129, %f130, %f128;
	ld.shared.f32 	%f132, [%r8+28];
	ld.shared.f32 	%f133, [%r11+448];
	fma.rn.f32 	%f134, %f132, %f133, %f131;
	ld.shared.f32 	%f135, [%r8+32];
	ld.shared.f32 	%f136, [%r11+512];
	fma.rn.f32 	%f137, %f135, %f136, %f134;
	ld.shared.f32 	%f138, [%r8+36];
	ld.shared.f32 	%f139, [%r11+576];
	fma.rn.f32 	%f140, %f138, %f139, %f137;
	ld.shared.f32 	%f141, [%r8+40];
	ld.shared.f32 	%f142, [%r11+640];
	fma.rn.f32 	%f143, %f141, %f142, %f140;
	ld.shared.f32 	%f144, [%r8+44];
	ld.shared.f32 	%f145, [%r11+704];
	fma.rn.f32 	%f146, %f144, %f145, %f143;
	ld.shared.f32 	%f147, [%r8+48];
	ld.shared.f32 	%f148, [%r11+768];
	fma.rn.f32 	%f149, %f147, %f148, %f146;
	ld.shared.f32 	%f150, [%r8+52];
	ld.shared.f32 	%f151, [%r11+832];
	fma.rn.f32 	%f152, %f150, %f151, %f149;
	ld.shared.f32 	%f153, [%r8+56];
	ld.shared.f32 	%f154, [%r11+896];
	fma.rn.f32 	%f155, %f153, %f154, %f152;
	ld.shared.f32 	%f156, [%r8+60];
	ld.shared.f32 	%f157, [%r11+960];
	fma.rn.f32 	%f161, %f156, %f157, %f155;
	bar.sync 	0;
	add.s32 	%r56, %r56, 32;
	shl.b32 	%r47, %r25, 5;
	add.s32 	%r55, %r55, %r47;
	add.s32 	%r54, %r54, 32;
	setp.lt.s32 	%p4, %r56, %r5;
	@%p4 bra 	$L__BB1_5;
$L__BB1_6:
	ld.param.u64 	%rd23, [_Z15kernel_shared_1PfS_iS__param_3];
	cvta.to.global.u64 	%rd18, %rd23;
	add.s32 	%r49, %r6, %r1;
	mad.lo.s32 	%r50, %r25, %r2, %r49;
	add.s32 	%r51, %r50, %r4;
	mul.wide.s32 	%rd19, %r51, 4;
	add.s64 	%rd20, %rd18, %rd19;
	st.global.f32 	[%rd20], %f161;
	ret;

}
	// .globl	_Z13kernel_globalPfS_iS_
.visible .entry _Z13kernel_globalPfS_iS_(
	.param .u64 .ptr .align 1 _Z13kernel_globalPfS_iS__param_0,
	.param .u64 .ptr .align 1 _Z13kernel_globalPfS_iS__param_1,
	.param .u32 _Z13kernel_globalPfS_iS__param_2,
	.param .u64 .ptr .align 1 _Z13kernel_globalPfS_iS__param_3
)
{
	.reg .pred 	%p<10>;
	.reg .b32 	%r<74>;
	.reg .b32 	%f<68>;
	.reg .b64 	%rd<61>;

	ld.param.u64 	%rd7, [_Z13kernel_globalPfS_iS__param_0];
	ld.param.u64 	%rd8, [_Z13kernel_globalPfS_iS__param_1];
	ld.param.u32 	%r40, [_Z13kernel_globalPfS_iS__param_2];
	ld.param.u64 	%rd6, [_Z13kernel_globalPfS_iS__param_3];
	cvta.to.global.u64 	%rd1, %rd8;
	cvta.to.global.u64 	%rd2, %rd7;
	mov.u32 	%r41, %ctaid.x;
	mov.u32 	%r42, %ctaid.y;
	mov.u32 	%r1, %tid.x;
	mov.u32 	%r43, %tid.y;
	mul.lo.s32 	%r44, %r40, %r42;
	shl.b32 	%r45, %r44, 4;
	mad.lo.s32 	%r2, %r40, %r43, %r45;
	shl.b32 	%r3, %r41, 4;
	add.s32 	%r4, %r3, %r1;
	setp.lt.s32 	%p1, %r40, 1;
	mov.f32 	%f67, 0f00000000;
	@%p1 bra 	$L__BB2_12;
	and.b32  	%r5, %r40, 7;
	setp.lt.u32 	%p2, %r40, 8;
	mov.f32 	%f67, 0f00000000;
	mov.b32 	%r72, 0;
	@%p2 bra 	$L__BB2_4;
	and.b32  	%r72, %r40, 2147483640;
	neg.s32 	%r70, %r72;
	add.s32 	%r47, %r1, %r40;
	add.s32 	%r69, %r47, %r3;
	shl.b32 	%r9, %r40, 3;
	shl.b32 	%r48, %r40, 1;
	add.s32 	%r68, %r4, %r48;
	mad.lo.s32 	%r67, %r40, 3, %r4;
	shl.b32 	%r49, %r40, 2;
	add.s32 	%r66, %r4, %r49;
	mad.lo.s32 	%r65, %r40, 5, %r4;
	mad.lo.s32 	%r64, %r40, 6, %r4;
	mad.lo.s32 	%r63, %r40, 7, %r4;
	mul.wide.u32 	%rd9, %r2, 4;
	add.s64 	%rd10, %rd9, %rd2;
	add.s64 	%rd60, %rd10, 16;
	mov.f32 	%f67, 0f00000000;
	mov.u32 	%r62, %r4;
$L__BB2_3:
	.pragma "nounroll";
	ld.global.f32 	%f17, [%rd60+-16];
	mul.wide.u32 	%rd11, %r62, 4;
	add.s64 	%rd12, %rd1, %rd11;
	ld.global.f32 	%f18, [%rd12];
	fma.rn.f32 	%f19, %f17, %f18, %f67;
	ld.global.f32 	%f20, [%rd60+-12];
	mul.wide.u32 	%rd13, %r69, 4;
	add.s64 	%rd14, %rd1, %rd13;
	ld.global.f32 	%f21, [%rd14];
	fma.rn.f32 	%f22, %f20, %f21, %f19;
	ld.global.f32 	%f23, [%rd60+-8];
	mul.wide.u32 	%rd15, %r68, 4;
	add.s64 	%rd16, %rd1, %rd15;
	ld.global.f32 	%f24, [%rd16];
	fma.rn.f32 	%f25, %f23, %f24, %f22;
	ld.global.f32 	%f26, [%rd60+-4];
	mul.wide.u32 	%rd17, %r67, 4;
	add.s64 	%rd18, %rd1, %rd17;
	ld.global.f32 	%f27, [%rd18];
	fma.rn.f32 	%f28, %f26, %f27, %f25;
	ld.global.f32 	%f29, [%rd60];
	mul.wide.u32 	%rd19, %r66, 4;
	add.s64 	%rd20, %rd1, %rd19;
	ld.global.f32 	%f30, [%rd20];
	fma.rn.f32 	%f31, %f29, %f30, %f28;
	ld.global.f32 	%f32, [%rd60+4];
	mul.wide.u32 	%rd21, %r65, 4;
	add.s64 	%rd22, %rd1, %rd21;
	ld.global.f32 	%f33, [%rd22];
	fma.rn.f32 	%f34, %f32, %f33, %f31;
	ld.global.f32 	%f35, [%rd60+8];
	mul.wide.u32 	%rd23, %r64, 4;
	add.s64 	%rd24, %rd1, %rd23;
	ld.global.f32 	%f36, [%rd24];
	fma.rn.f32 	%f37, %f35, %f36, %f34;
	ld.global.f32 	%f38, [%rd60+12];
	mul.wide.u32 	%rd25, %r63, 4;
	add.s64 	%rd26, %rd1, %rd25;
	ld.global.f32 	%f39, [%rd26];
	fma.rn.f32 	%f67, %f38, %f39, %f37;
	add.s32 	%r70, %r70, 8;
	add.s32 	%r69, %r69, %r9;
	add.s32 	%r68, %r68, %r9;
	add.s32 	%r67, %r67, %r9;
	add.s32 	%r66, %r66, %r9;
	add.s32 	%r65, %r65, %r9;
	add.s32 	%r64, %r64, %r9;
	add.s32 	%r63, %r63, %r9;
	add.s32 	%r62, %r62, %r9;
	add.s64 	%rd60, %rd60, 32;
	setp.ne.s32 	%p3, %r70, 0;
	@%p3 bra 	$L__BB2_3;
$L__BB2_4:
	setp.eq.s32 	%p4, %r5, 0;
	@%p4 bra 	$L__BB2_12;
	and.b32  	%r35, %r40, 3;
	setp.lt.u32 	%p5, %r5, 4;
	@%p5 bra 	$L__BB2_7;
	add.s32 	%r50, %r2, %r72;
	mul.wide.u32 	%rd27, %r50, 4;
	add.s64 	%rd28, %rd2, %rd27;
	ld.global.f32 	%f41, [%rd28];
	mad.lo.s32 	%r51, %r72, %r40, %r4;
	mul.wide.u32 	%rd29, %r51, 4;
	add.s64 	%rd30, %rd1, %rd29;
	ld.global.f32 	%f42, [%rd30];
	fma.rn.f32 	%f43, %f41, %f42, %f67;
	cvt.u64.u32 	%rd31, %r2;
	cvt.u64.u32 	%rd32, %r72;
	add.s64 	%rd33, %rd31, %rd32;
	shl.b64 	%rd34, %rd33, 2;
	add.s64 	%rd35, %rd2, %rd34;
	ld.global.f32 	%f44, [%rd35+4];
	add.s32 	%r52, %r51, %r40;
	mul.wide.u32 	%rd36, %r52, 4;
	add.s64 	%rd37, %rd1, %rd36;
	ld.global.f32 	%f45, [%rd37];
	fma.rn.f32 	%f46, %f44, %f45, %f43;
	ld.global.f32 	%f47, [%rd35+8];
	add.s32 	%r53, %r52, %r40;
	mul.wide.u32 	%rd38, %r53, 4;
	add.s64 	%rd39, %rd1, %rd38;
	ld.global.f32 	%f48, [%rd39];
	fma.rn.f32 	%f49, %f47, %f48, %f46;
	ld.global.f32 	%f50, [%rd35+12];
	add.s32 	%r54, %r53, %r40;
	mul.wide.u32 	%rd40, %r54, 4;
	add.s64 	%rd41, %rd1, %rd40;
	ld.global.f32 	%f51, [%rd41];
	fma.rn.f32 	%f67, %f50, %f51, %f49;
	add.s32 	%r72, %r72, 4;
$L__BB2_7:
	setp.eq.s32 	%p6, %r35, 0;
	@%p6 bra 	$L__BB2_12;
	setp.eq.s32 	%p7, %r35, 1;
	@%p7 bra 	$L__BB2_10;
	add.s32 	%r55, %r2, %r72;
	mul.wide.u32 	%rd42, %r55, 4;
	add.s64 	%rd43, %rd2, %rd42;
	ld.global.f32 	%f53, [%rd43];
	mad.lo.s32 	%r56, %r72, %r40, %r4;
	mul.wide.u32 	%rd44, %r56, 4;
	add.s64 	%rd45, %rd1, %rd44;
	ld.global.f32 	%f54, [%rd45];
	fma.rn.f32 	%f55, %f53, %f54, %f67;
	cvt.u64.u32 	%rd46, %r2;
	cvt.u64.u32 	%rd47, %r72;
	add.s64 	%rd48, %rd46, %rd47;
	shl.b64 	%rd49, %rd48, 2;
	add.s64 	%rd50, %rd2, %rd49;
	ld.global.f32 	%f56, [%rd50+4];
	add.s32 	%r57, %r56, %r40;
	mul.wide.u32 	%rd51, %r57, 4;
	add.s64 	%rd52, %rd1, %rd51;
	ld.global.f32 	%f57, [%rd52];
	fma.rn.f32 	%f67, %f56, %f57, %f55;
	add.s32 	%r72, %r72, 2;
$L__BB2_10:
	and.b32  	%r58, %r40, 1;
	setp.eq.b32 	%p8, %r58, 1;
	not.pred 	%p9, %p8;
	@%p9 bra 	$L__BB2_12;
	add.s32 	%r59, %r2, %r72;
	mul.wide.u32 	%rd53, %r59, 4;
	add.s64 	%rd54, %rd2, %rd53;
	ld.global.f32 	%f58, [%rd54];
	mad.lo.s32 	%r60, %r72, %r40, %r4;
	mul.wide.u32 	%rd55, %r60, 4;
	add.s64 	%rd56, %rd1, %rd55;
	ld.global.f32 	%f59, [%rd56];
	fma.rn.f32 	%f67, %f58, %f59, %f67;
$L__BB2_12:
	cvta.to.global.u64 	%rd57, %rd6;
	add.s32 	%r61, %r2, %r4;
	mul.wide.s32 	%rd58, %r61, 4;
	add.s64 	%rd59, %rd57, %rd58;
	st.global.f32 	[%rd59], %f67;
	ret;

}


// ===== COMPILED SASS (sm_100) =====

	.target	sm_100

	.elftype	@"ET_EXEC"


//--------------------- .note.nv.tkinfo           --------------------------
	.section	.note.nv.tkinfo,"",@"SHT_NOTE"
	.sectionflags	@"SHF_NOTE_NV_TKINFO"
	.tkinfo
        /*0018*/ 	.word	0x00000002
        /*0030*/ 	.string	""
        /*0030*/ 	.string	"ptxas"
        /*0030*/ 	.string	"Cuda compilation tools, release 13.0, V13.0.88"
        /*0030*/ 	.string	"Build cuda_13.0.r13.0/compiler.36424714_0"
        /*0030*/ 	.string	"-arch sm_100 -m 64 "



//--------------------- .note.nv.cuinfo           --------------------------
	.section	.note.nv.cuinfo,"",@"SHT_NOTE"
	.sectionflags	@"SHF_NOTE_NV_CUINFO"
        /*0018*/ 	.short	0x0002
        /*001a*/ 	.short	0x0064
        /*001c*/ 	.short	0x0082
	.zero		2


//--------------------- .nv.info                  --------------------------
	.section	.nv.info,"",@"SHT_CUDA_INFO"
	.align	4


	//----- nvinfo : EIATTR_REGCOUNT
	.align		4
        /*0000*/ 	.byte	0x04, 0x2f
        /*0002*/ 	.short	(.L_1 - .L_0)
	.align		4
.L_0:
        /*0004*/ 	.word	index@(_Z13kernel_sharedPfS_iS_)
        /*0008*/ 	.word	0x00000020


	//----- nvinfo : EIATTR_FRAME_SIZE
	.align		4
.L_1:
        /*000c*/ 	.byte	0x04, 0x11
        /*000e*/ 	.short	(.L_3 - .L_2)
	.align		4
.L_2:
        /*0010*/ 	.word	index@(_Z13kernel_sharedPfS_iS_)
        /*0014*/ 	.word	0x00000000


	//----- nvinfo : EIATTR_REGCOUNT
	.align		4
.L_3:
        /*0018*/ 	.byte	0x04, 0x2f
        /*001a*/ 	.short	(.L_5 - .L_4)
	.align		4
.L_4:
        /*001c*/ 	.word	index@(_Z15kernel_shared_1PfS_iS_)
        /*0020*/ 	.word	0x00000020


	//----- nvinfo : EIATTR_FRAME_SIZE
	.align		4
.L_5:
        /*0024*/ 	.byte	0x04, 0x11
        /*0026*/ 	.short	(.L_7 - .L_6)
	.align		4
.L_6:
        /*0028*/ 	.word	index@(_Z15kernel_shared_1PfS_iS_)
        /*002c*/ 	.word	0x00000000


	//----- nvinfo : EIATTR_REGCOUNT
	.align		4
.L_7:
        /*0030*/ 	.byte	0x04, 0x2f
        /*0032*/ 	.short	(.L_9 - .L_8)
	.align		4
.L_8:
        /*0034*/ 	.word	index@(_Z13kernel_globalPfS_iS_)
        /*0038*/ 	.word	0x00000020


	//----- nvinfo : EIATTR_FRAME_SIZE
	.align		4
.L_9:
        /*003c*/ 	.byte	0x04, 0x11
        /*003e*/ 	.short	(.L_11 - .L_10)
	.align		4
.L_10:
        /*0040*/ 	.word	index@(_Z13kernel_globalPfS_iS_)
        /*0044*/ 	.word	0x00000000


	//----- nvinfo : EIATTR_MIN_STACK_SIZE
	.align		4
.L_11:
        /*0048*/ 	.byte	0x04, 0x12
        /*004a*/ 	.short	(.L_13 - .L_12)
	.align		4
.L_12:
        /*004c*/ 	.word	index@(_Z13kernel_globalPfS_iS_)
        /*0050*/ 	.word	0x00000000


	//----- nvinfo : EIATTR_MIN_STACK_SIZE
	.align		4
.L_13:
        /*0054*/ 	.byte	0x04, 0x12
        /*0056*/ 	.short	(.L_15 - .L_14)
	.align		4
.L_14:
        /*0058*/ 	.word	index@(_Z15kernel_shared_1PfS_iS_)
        /*005c*/ 	.word	0x00000000


	//----- nvinfo : EIATTR_MIN_STACK_SIZE
	.align		4
.L_15:
        /*0060*/ 	.byte	0x04, 0x12
        /*0062*/ 	.short	(.L_17 - .L_16)
	.align		4
.L_16:
        /*0064*/ 	.word	index@(_Z13kernel_sharedPfS_iS_)
        /*0068*/ 	.word	0x00000000
.L_17:


//--------------------- .nv.compat                --------------------------
	.section	.nv.compat,"",@"SHT_CUDA_COMPAT_INFO"
	.align	4
        /*0000*/ 	.byte	0x02, 0x09, 0x00, 0x00, 0x02, 0x02, 0x01, 0x00, 0x02, 0x05, 0x05, 0x00, 0x03, 0x07, 0x01, 0x01
        /*0010*/ 	.byte	0x02, 0x03, 0x00, 0x00, 0x02, 0x06, 0x01, 0x00, 0x04, 0x0b, 0x08, 0x00, 0x09, 0x00, 0x00, 0x00
        /*0020*/ 	.byte	0x00, 0x00, 0x00, 0x00


//--------------------- .nv.info._Z13kernel_globalPfS_iS_ --------------------------
	.section	.nv.info._Z13kernel_globalPfS_iS_,"",@"SHT_CUDA_INFO"
	.sectionflags	@""
	.align	4


	//----- nvinfo : EIATTR_CUDA_API_VERSION
	.align		4
        /*0000*/ 	.byte	0x04, 0x37
        /*0002*/ 	.short	(.L_19 - .L_18)
.L_18:
        /*0004*/ 	.word	0x00000082


	//----- nvinfo : EIATTR_KPARAM_INFO
	.align		4
.L_19:
        /*0008*/ 	.byte	0x04, 0x17
        /*000a*/ 	.short	(.L_21 - .L_20)
.L_20:
        /*000c*/ 	.word	0x00000000
        /*0010*/ 	.short	0x0003
        /*0012*/ 	.short	0x0018
        /*0014*/ 	.byte	0x00, 0xf5, 0x21, 0x00


	//----- nvinfo : EIATTR_KPARAM_INFO
	.align		4
.L_21:
        /*0018*/ 	.byte	0x04, 0x17
        /*001a*/ 	.short	(.L_23 - .L_22)
.L_22:
        /*001c*/ 	.word	0x00000000
        /*0020*/ 	.short	0x0002
        /*0022*/ 	.short	0x0010
        /*0024*/ 	.byte	0x00, 0xf0, 0x11, 0x00


	//----- nvinfo : EIATTR_KPARAM_INFO
	.align		4
.L_23:
        /*0028*/ 	.byte	0x04, 0x17
        /*002a*/ 	.short	(.L_25 - .L_24)
.L_24:
        /*002c*/ 	.word	0x00000000
        /*0030*/ 	.short	0x0001
        /*0032*/ 	.short	0x0008
        /*0034*/ 	.byte	0x00, 0xf5, 0x21, 0x00


	//----- nvinfo : EIATTR_KPARAM_INFO
	.align		4
.L_25:
        /*0038*/ 	.byte	0x04, 0x17
        /*003a*/ 	.short	(.L_27 - .L_26)
.L_26:
        /*003c*/ 	.word	0x00000000
        /*0040*/ 	.short	0x0000
        /*0042*/ 	.short	0x0000
        /*0044*/ 	.byte	0x00, 0xf5, 0x21, 0x00


	//----- nvinfo : EIATTR_SPARSE_MMA_MASK
	.align		4
.L_27:
        /*0048*/ 	.byte	0x03, 0x50
        /*004a*/ 	.short	0x0000


	//----- nvinfo : EIATTR_MAXREG_COUNT
	.align		4
        /*004c*/ 	.byte	0x03, 0x1b
        /*004e*/ 	.short	0x00ff


	//----- nvinfo : EIATTR_MERCURY_ISA_VERSION
	.align		4
        /*0050*/ 	.byte	0x03, 0x5f
        /*0052*/ 	.short	0x0101


	//----- nvinfo : EIATTR_VRC_CTA_INIT_COUNT
	.align		4
        /*0054*/ 	.byte	0x02, 0x4a
	.zero		1
	.zero		1


	//----- nvinfo : EIATTR_EXIT_INSTR_OFFSETS
	.align		4
        /*0058*/ 	.byte	0x04, 0x1c
        /*005a*/ 	.short	(.L_29 - .L_28)


	//   ....[0]....
.L_28:
        /*005c*/ 	.word	0x000009c0


	//----- nvinfo : EIATTR_CBANK_PARAM_SIZE
	.align		4
.L_29:
        /*0060*/ 	.byte	0x03, 0x19
        /*0062*/ 	.short	0x0020


	//----- nvinfo : EIATTR_PARAM_CBANK
	.align		4
        /*0064*/ 	.byte	0x04, 0x0a
        /*0066*/ 	.short	(.L_31 - .L_30)
	.align		4
.L_30:
        /*0068*/ 	.word	index@(.nv.constant0._Z13kernel_globalPfS_iS_)
        /*006c*/ 	.short	0x0380
        /*006e*/ 	.short	0x0020


	//----- nvinfo : EIATTR_SW_WAR
	.align		4
.L_31:
        /*0070*/ 	.byte	0x04, 0x36
        /*0072*/ 	.short	(.L_33 - .L_32)
.L_32:
        /*0074*/ 	.word	0x00000008
.L_33:


//--------------------- .nv.info._Z15kernel_shared_1PfS_iS_ --------------------------
	.section	.nv.info._Z15kernel_shared_1PfS_iS_,"",@"SHT_CUDA_INFO"
	.sectionflags	@""
	.align	4


	//----- nvinfo : EIATTR_CUDA_API_VERSION
	.align		4
        /*0000*/ 	.byte	0x04, 0x37
        /*0002*/ 	.short	(.L_35 - .L_34)
.L_34:
        /*0004*/ 	.word	0x00000082


	//----- nvinfo : EIATTR_KPARAM_INFO
	.align		4
.L_35:
        /*0008*/ 	.byte	0x04, 0x17
        /*000a*/ 	.short	(.L_37 - .L_36)
.L_36:
        /*000c*/ 	.word	0x00000000
        /*0010*/ 	.short	0x0003
        /*0012*/ 	.short	0x0018
        /*0014*/ 	.byte	0x00, 0xf5, 0x21, 0x00


	//----- nvinfo : EIATTR_KPARAM_INFO
	.align		4
.L_37:
        /*0018*/ 	.byte	0x04, 0x17
        /*001a*/ 	.short	(.L_39 - .L_38)
.L_38:
        /*001c*/ 	.word	0x00000000
        /*0020*/ 	.short	0x0002
        /*0022*/ 	.short	0x0010
        /*0024*/ 	.byte	0x00, 0xf0, 0x11, 0x00


	//----- nvinfo : EIATTR_KPARAM_INFO
	.align		4
.L_39:
        /*0028*/ 	.byte	0x04, 0x17
        /*002a*/ 	.short	(.L_41 - .L_40)
.L_40:
        /*002c*/ 	.word	0x00000000
        /*0030*/ 	.short	0x0001
        /*0032*/ 	.short	0x0008
        /*0034*/ 	.byte	0x00, 0xf5, 0x21, 0x00


	//----- nvinfo : EIATTR_KPARAM_INFO
	.align		4
.L_41:
        /*0038*/ 	.byte	0x04, 0x17
        /*003a*/ 	.short	(.L_43 - .L_42)
.L_42:
        /*003c*/ 	.word	0x00000000
        /*0040*/ 	.short	0x0000
        /*0042*/ 	.short	0x0000
        /*0044*/ 	.byte	0x00, 0xf5, 0x21, 0x00


	//----- nvinfo : EIATTR_SPARSE_MMA_MASK
	.align		4
.L_43:
        /*0048*/ 	.byte	0x03, 0x50
        /*004a*/ 	.short	0x0000


	//----- nvinfo : EIATTR_MAXREG_COUNT
	.align		4
        /*004c*/ 	.byte	0x03, 0x1b
        /*004e*/ 	.short	0x00ff


	//----- nvinfo : EIATTR_NUM_BARRIERS
	.align		4
        /*0050*/ 	.byte	0x02, 0x4c
        /*0052*/ 	.byte	0x01
	.zero		1


	//----- nvinfo : EIATTR_MERCURY_ISA_VERSION
	.align		4
        /*0054*/ 	.byte	0x03, 0x5f
        /*0056*/ 	.short	0x0101


	//----- nvinfo : EIATTR_VRC_CTA_INIT_COUNT
	.align		4
        /*0058*/ 	.byte	0x02, 0x4a
	.zero		1
	.zero		1


	//----- nvinfo : EIATTR_EXIT_INSTR_OFFSETS
	.align		4
        /*005c*/ 	.byte	0x04, 0x1c
        /*005e*/ 	.short	(.L_45 - .L_44)


	//   ....[0]....
.L_44:
        /*0060*/ 	.word	0x00000bd0


	//----- nvinfo : EIATTR_CBANK_PARAM_SIZE
	.align		4
.L_45:
        /*0064*/ 	.byte	0x03, 0x19
        /*0066*/ 	.short	0x0020


	//----- nvinfo : EIATTR_PARAM_CBANK
	.align		4
        /*0068*/ 	.byte	0x04, 0x0a
        /*006a*/ 	.short	(.L_47 - .L_46)
	.align		4
.L_46:
        /*006c*/ 	.word	index@(.nv.constant0._Z15kernel_shared_1PfS_iS_)
        /*0070*/ 	.short	0x0380
        /*0072*/ 	.short	0x0020


	//----- nvinfo : EIATTR_SW_WAR
	.align		4
.L_47:
        /*0074*/ 	.byte	0x04, 0x36
        /*0076*/ 	.short	(.L_49 - .L_48)
.L_48:
        /*0078*/ 	.word	0x00000008
.L_49:


//--------------------- .nv.info._Z13kernel_sharedPfS_iS_ --------------------------
	.section	.nv.info._Z13kernel_sharedPfS_iS_,"",@"SHT_CUDA_INFO"
	.sectionflags	@""
	.align	4


	//----- nvinfo : EIATTR_CUDA_API_VERSION
	.align		4
        /*0000*/ 	.byte	0x04, 0x37
        /*0002*/ 	.short	(.L_51 - .L_50)
.L_50:
        /*0004*/ 	.word	0x00000082


	//----- nvinfo : EIATTR_KPARAM_INFO
	.align		4
.L_51:
        /*0008*/ 	.byte	0x04, 0x17
        /*000a*/ 	.short	(.L_53 - .L_52)
.L_52:
        /*000c*/ 	.word	0x00000000
        /*0010*/ 	.short	0x0003
        /*0012*/ 	.short	0x0018
        /*0014*/ 	.byte	0x00, 0xf5, 0x21, 0x00


	//----- nvinfo : EIATTR_KPARAM_INFO
	.align		4
.L_53:
        /*0018*/ 	.byte	0x04, 0x17
        /*001a*/ 	.short	(.L_55 - .L_54)
.L_54:
        /*001c*/ 	.word	0x00000000
        /*0020*/ 	.short	0x0002
        /*0022*/ 	.short	0x0010
        /*0024*/ 	.byte	0x00, 0xf0, 0x11, 0x00


	//----- nvinfo : EIATTR_KPARAM_INFO
	.align		4
.L_55:
        /*0028*/ 	.byte	0x04, 0x17
        /*002a*/ 	.short	(.L_57 - .L_56)
.L_56:
        /*002c*/ 	.word	0x00000000
        /*0030*/ 	.short	0x0001
        /*0032*/ 	.short	0x0008
        /*0034*/ 	.byte	0x00, 0xf5, 0x21, 0x00


	//----- nvinfo : EIATTR_KPARAM_INFO
	.align		4
.L_57:
        /*0038*/ 	.byte	0x04, 0x17
        /*003a*/ 	.short	(.L_59 - .L_58)
.L_58:
        /*003c*/ 	.word	0x00000000
        /*0040*/ 	.short	0x0000
        /*0042*/ 	.short	0x0000
        /*0044*/ 	.byte	0x00, 0xf5, 0x21, 0x00


	//----- nvinfo : EIATTR_SPARSE_MMA_MASK
	.align		4
.L_59:
        /*0048*/ 	.byte	0x03, 0x50
        /*004a*/ 	.short	0x0000


	//----- nvinfo : EIATTR_MAXREG_COUNT
	.align		4
        /*004c*/ 	.byte	0x03, 0x1b
        /*004e*/ 	.short	0x00ff


	//----- nvinfo : EIATTR_NUM_BARRIERS
	.align		4
        /*0050*/ 	.byte	0x02, 0x4c
        /*0052*/ 	.byte	0x01
	.zero		1


	//----- nvinfo : EIATTR_MERCURY_ISA_VERSION
	.align		4
        /*0054*/ 	.byte	0x03, 0x5f
        /*0056*/ 	.short	0x0101


	//----- nvinfo : EIATTR_VRC_CTA_INIT_COUNT
	.align		4
        /*0058*/ 	.byte	0x02, 0x4a
	.zero		1
	.zero		1


	//----- nvinfo : EIATTR_EXIT_INSTR_OFFSETS
	.align		4
        /*005c*/ 	.byte	0x04, 0x1c
        /*005e*/ 	.short	(.L_61 - .L_60)


	//   ....[0]....
.L_60:
        /*0060*/ 	.word	0x00000e10


	//----- nvinfo : EIATTR_CBANK_PARAM_SIZE
	.align		4
.L_61:
        /*0064*/ 	.byte	0x03, 0x19
        /*0066*/ 	.short	0x0020


	//----- nvinfo : EIATTR_PARAM_CBANK
	.align		4
        /*0068*/ 	.byte	0x04, 0x0a
        /*006a*/ 	.short	(.L_63 - .L_62)
	.align		4
.L_62:
        /*006c*/ 	.word	index@(.nv.constant0._Z13kernel_sharedPfS_iS_)
        /*0070*/ 	.short	0x0380
        /*0072*/ 	.short	0x0020


	//----- nvinfo : EIATTR_SW_WAR
	.align		4
.L_63:
        /*0074*/ 	.byte	0x04, 0x36
        /*0076*/ 	.short	(.L_65 - .L_64)
.L_64:
        /*0078*/ 	.word	0x00000008
.L_65:


//--------------------- .nv.callgraph             --------------------------
	.section	.nv.callgraph,"",@"SHT_CUDA_CALLGRAPH"
	.align	4
	.sectionentsize	8
	.align		4
        /*0000*/ 	.word	0x00000000
	.align		4
        /*0004*/ 	.word	0xffffffff
	.align		4
        /*0008*/ 	.word	0x00000000
	.align		4
        /*000c*/ 	.word	0xfffffffe
	.align		4
        /*0010*/ 	.word	0x00000000
	.align		4
        /*0014*/ 	.word	0xfffffffd
	.align		4
        /*0018*/ 	.word	0x00000000
	.align		4
        /*001c*/ 	.word	0xfffffffc


//--------------------- .text._Z13kernel_globalPfS_iS_ --------------------------
	.section	.text._Z13kernel_globalPfS_iS_,"ax",@progbits
	.align	128
        .global         _Z13kernel_globalPfS_iS_
        .type           _Z13kernel_globalPfS_iS_,@function
        .size           _Z13kernel_globalPfS_iS_,(.L_x_13 - _Z13kernel_globalPfS_iS_)
        .other          _Z13kernel_globalPfS_iS_,@"STO_CUDA_ENTRY STV_DEFAULT"
_Z13kernel_globalPfS_iS_:
.text._Z13kernel_globalPfS_iS_:
[----:B------:R-:W-:Y:S08]  /*0000*/  LDC R1, c[0x0][0x37c] ;  /* 0x0000df00ff017b82 */ /* 0x000ff00000000800 */
[----:B------:R-:W0:Y:S01]  /*0010*/  LDC R0, c[0x0][0x390] ;  /* 0x0000e400ff007b82 */ /* 0x000e220000000800 */
[----:B------:R-:W1:Y:S01]  /*0020*/  S2R R4, SR_TID.Y ;  /* 0x0000000000047919 */ /* 0x000e620000002200 */
[----:B------:R-:W-:Y:S01]  /*0030*/  HFMA2 R12, -RZ, RZ, 0, 0 ;  /* 0x00000000ff0c7431 */ /* 0x000fe200000001ff */
[----:B------:R-:W2:Y:S05]  /*0040*/  S2R R6, SR_CTAID.X ;  /* 0x0000000000067919 */ /* 0x000eaa0000002500 */
[----:B------:R-:W3:Y:S01]  /*0050*/  S2UR UR4, SR_CTAID.Y ;  /* 0x00000000000479c3 */ /* 0x000ee20000002600 */
[----:B------:R-:W2:Y:S01]  /*0060*/  S2R R11, SR_TID.X ;  /* 0x00000000000b7919 */ /* 0x000ea20000002100 */
[C---:B0-----:R-:W-:Y:S01]  /*0070*/  ISETP.GE.AND P0, PT, R0.reuse, 0x1, PT ;  /* 0x000000010000780c */ /* 0x041fe20003f06270 */
[----:B---3--:R-:W-:Y:S01]  /*0080*/  IMAD R2, R0, UR4, RZ ;  /* 0x0000000400027c24 */ /* 0x008fe2000f8e02ff */
[----:B------:R-:W0:Y:S04]  /*0090*/  LDCU.64 UR4, c[0x0][0x358] ;  /* 0x00006b00ff0477ac */ /* 0x000e280008000a00 */
[----:B------:R-:W-:-:S02]  /*00a0*/  SHF.L.U32 R3, R2, 0x4, RZ ;  /* 0x0000000402037819 */ /* 0x000fc400000006ff */
[----:B--2---:R-:W-:-:S03]  /*00b0*/  LEA R5, R6, R11, 0x4 ;  /* 0x0000000b06057211 */ /* 0x004fc600078e20ff */
[----:B-1----:R-:W-:Y:S02]  /*00c0*/  IMAD R2, R4, R0, R3 ;  /* 0x0000000004027224 */ /* 0x002fe400078e0203 */
[----:B------:R-:W-:Y:S05]  /*00d0*/  @!P0 BRA `(.L_x_0) ;  /* 0x0000000800288947 */ /* 0x000fea0003800000 */
[C---:B------:R-:W-:Y:S02]  /*00e0*/  ISETP.GE.U32.AND P1, PT, R0.reuse, 0x8, PT ;  /* 0x000000080000780c */ /* 0x040fe40003f26070 */
[----:B------:R-:W-:Y:S02]  /*00f0*/  LOP3.LUT R4, R0, 0x7, RZ, 0xc0, !PT ;  /* 0x0000000700047812 */ /* 0x000fe400078ec0ff */
[----:B------:R-:W-:Y:S02]  /*0100*/  MOV R12, RZ ;  /* 0x000000ff000c7202 */ /* 0x000fe40000000f00 */
[----:B------:R-:W-:Y:S02]  /*0110*/  ISETP.NE.AND P0, PT, R4, RZ, PT ;  /* 0x000000ff0400720c */ /* 0x000fe40003f05270 */
[----:B------:R-:W-:-:S05]  /*0120*/  MOV R7, RZ ;  /* 0x000000ff00077202 */ /* 0x000fca0000000f00 */
[----:B------:R-:W-:Y:S06]  /*0130*/  @!P1 BRA `(.L_x_1) ;  /* 0x0000000400009947 */ /* 0x000fec0003800000 */
[----:B------:R-:W1:Y:S01]  /*0140*/  LDC.64 R8, c[0x0][0x380] ;  /* 0x0000e000ff087b82 */ /* 0x000e620000000a00 */
[----:B------:R-:W-:Y:S01]  /*0150*/  IMAD.IADD R3, R11, 0x1, R0 ;  /* 0x000000010b037824 */ /* 0x000fe200078e0200 */
[C---:B------:R-:W-:Y:S01]  /*0160*/  LOP3.LUT R7, R0.reuse, 0x7ffffff8, RZ, 0xc0, !PT ;  /* 0x7ffffff800077812 */ /* 0x040fe200078ec0ff */
[C-C-:B------:R-:W-:Y:S01]  /*0170*/  IMAD R11, R0.reuse, 0x3, R5.reuse ;  /* 0x00000003000b7824 */ /* 0x140fe200078e0205 */
[C---:B------:R-:W-:Y:S01]  /*0180*/  LEA R13, R0.reuse, R5, 0x2 ;  /* 0x00000005000d7211 */ /* 0x040fe200078e10ff */
[--C-:B------:R-:W-:Y:S01]  /*0190*/  IMAD R25, R0, 0x5, R5.reuse ;  /* 0x0000000500197824 */ /* 0x100fe200078e0205 */
[----:B------:R-:W-:Y:S01]  /*01a0*/  LEA R3, R6, R3, 0x4 ;  /* 0x0000000306037211 */ /* 0x000fe200078e20ff */
[----:B------:R-:W-:Y:S01]  /*01b0*/  IMAD R29, R0, 0x6, R5 ;  /* 0x00000006001d7824 */ /* 0x000fe200078e0205 */
[----:B------:R-:W-:Y:S01]  /*01c0*/  MOV R10, R5 ;  /* 0x00000005000a7202 */ /* 0x000fe20000000f00 */
[----:B------:R-:W-:Y:S01]  /*01d0*/  IMAD.MOV.U32 R12, RZ, RZ, RZ ;  /* 0x000000ffff0c7224 */ /* 0x000fe200078e00ff */
[----:B------:R-:W-:Y:S01]  /*01e0*/  IADD3 R6, PT, PT, -R7, RZ, RZ ;  /* 0x000000ff07067210 */ /* 0x000fe20007ffe1ff */
[----:B-1----:R-:W-:-:S03]  /*01f0*/  IMAD.WIDE.U32 R8, R2, 0x4, R8 ;  /* 0x0000000402087825 */ /* 0x002fc600078e0008 */
[----:B------:R-:W-:Y:S01]  /*0200*/  IADD3 R20, P1, PT, R8, 0x10, RZ ;  /* 0x0000001008147810 */ /* 0x000fe20007f3e0ff */
[----:B------:R-:W-:-:S03]  /*0210*/  IMAD R8, R0, 0x7, R5 ;  /* 0x0000000700087824 */ /* 0x000fc600078e0205 */
[----:B------:R-:W-:Y:S02]  /*0220*/  IADD3.X R23, PT, PT, RZ, R9, RZ, P1, !PT ;  /* 0x00000009ff177210 */ /* 0x000fe40000ffe4ff */
[----:B------:R-:W-:-:S07]  /*0230*/  LEA R9, R0, R5, 0x1 ;  /* 0x0000000500097211 */ /* 0x000fce00078e08ff */
.L_x_2:
[----:B------:R-:W1:Y:S01]  /*0240*/  LDC.64 R16, c[0x0][0x388] ;  /* 0x0000e200ff107b82 */ /* 0x000e620000000a00 */
[----:B------:R-:W-:Y:S02]  /*0250*/  MOV R14, R20 ;  /* 0x00000014000e7202 */ /* 0x000fe40000000f00 */
[----:B------:R-:W-:-:S05]  /*0260*/  MOV R15, R23 ;  /* 0x00000017000f7202 */ /* 0x000fca0000000f00 */
[----:B0-----:R-:W2:Y:S04]  /*0270*/  LDG.E R21, desc[UR4][R14.64+-0x10] ;  /* 0xfffff0040e157981 */ /* 0x001ea8000c1e1900 */
[----:B------:R-:W3:Y:S04]  /*0280*/  LDG.E R28, desc[UR4][R14.64+-0x8] ;  /* 0xfffff8040e1c7981 */ /* 0x000ee8000c1e1900 */
[----:B------:R-:W4:Y:S01]  /*0290*/  LDG.E R24, desc[UR4][R14.64+-0x4] ;  /* 0xfffffc040e187981 */ /* 0x000f22000c1e1900 */
[----:B-1----:R-:W-:-:S06]  /*02a0*/  IMAD.WIDE.U32 R26, R10, 0x4, R16 ;  /* 0x000000040a1a7825 */ /* 0x002fcc00078e0010 */
[----:B------:R-:W2:Y:S01]  /*02b0*/  LDG.E R26, desc[UR4][R26.64] ;  /* 0x000000041a1a7981 */ /* 0x000ea2000c1e1900 */
[----:B------:R-:W-:-:S04]  /*02c0*/  IMAD.WIDE.U32 R22, R3, 0x4, R16 ;  /* 0x0000000403167825 */ /* 0x000fc800078e0010 */
[----:B------:R-:W-:Y:S02]  /*02d0*/  IMAD.WIDE.U32 R18, R9, 0x4, R16 ;  /* 0x0000000409127825 */ /* 0x000fe400078e0010 */
[----:B------:R2:W5:Y:S04]  /*02e0*/  LDG.E R22, desc[UR4][R22.64] ;  /* 0x0000000416167981 */ /* 0x000568000c1e1900 */
[----:B------:R-:W3:Y:S01]  /*02f0*/  LDG.E R19, desc[UR4][R18.64] ;  /* 0x0000000412137981 */ /* 0x000ee2000c1e1900 */
[----:B--2---:R-:W-:-:S03]  /*0300*/  FFMA R23, R21, R26, R12 ;  /* 0x0000001a15177223 */ /* 0x004fc6000000000c */
[----:B------:R-:W5:Y:S01]  /*0310*/  LDG.E R26, desc[UR4][R14.64+-0xc] ;  /* 0xfffff4040e1a7981 */ /* 0x000f62000c1e1900 */
[----:B------:R-:W-:-:S05]  /*0320*/  IMAD.WIDE.U32 R20, R11, 0x4, R16 ;  /* 0x000000040b147825 */ /* 0x000fca00078e0010 */
[----:B------:R-:W4:Y:S04]  /*0330*/  LDG.E R12, desc[UR4][R20.64] ;  /* 0x00000004140c7981 */ /* 0x000f28000c1e1900 */
[----:B------:R-:W2:Y:S04]  /*0340*/  LDG.E R20, desc[UR4][R14.64+0x4] ;  /* 0x000004040e147981 */ /* 0x000ea8000c1e1900 */
[----:B------:R-:W2:Y:S01]  /*0350*/  LDG.E R21, desc[UR4][R14.64+0x8] ;  /* 0x000008040e157981 */ /* 0x000ea2000c1e1900 */
[----:B-----5:R-:W-:Y:S01]  /*0360*/  FFMA R23, R26, R22, R23 ;  /* 0x000000161a177223 */ /* 0x020fe20000000017 */
[----:B------:R-:W-:-:S04]  /*0370*/  IMAD.WIDE.U32 R26, R13, 0x4, R16 ;  /* 0x000000040d1a7825 */ /* 0x000fc800078e0010 */
[----:B---3--:R-:W-:Y:S01]  /*0380*/  FFMA R28, R28, R19, R23 ;  /* 0x000000131c1c7223 */ /* 0x008fe20000000017 */
[----:B------:R-:W-:Y:S01]  /*0390*/  IMAD.WIDE.U32 R22, R25, 0x4, R16 ;  /* 0x0000000419167825 */ /* 0x000fe200078e0010 */
[----:B------:R-:W3:Y:S03]  /*03a0*/  LDG.E R27, desc[UR4][R26.64] ;  /* 0x000000041a1b7981 */ /* 0x000ee6000c1e1900 */
[----:B----4-:R-:W-:Y:S02]  /*03b0*/  FFMA R12, R24, R12, R28 ;  /* 0x0000000c180c7223 */ /* 0x010fe4000000001c */
[----:B------:R-:W3:Y:S04]  /*03c0*/  LDG.E R24, desc[UR4][R14.64] ;  /* 0x000000040e187981 */ /* 0x000ee8000c1e1900 */
[----:B------:R-:W2:Y:S01]  /*03d0*/  LDG.E R23, desc[UR4][R22.64] ;  /* 0x0000000416177981 */ /* 0x000ea2000c1e1900 */
[----:B------:R-:W-:-:S03]  /*03e0*/  IMAD.WIDE.U32 R18, R29, 0x4, R16 ;  /* 0x000000041d127825 */ /* 0x000fc600078e0010 */
[----:B------:R-:W4:Y:S01]  /*03f0*/  LDG.E R26, desc[UR4][R14.64+0xc] ;  /* 0x00000c040e1a7981 */ /* 0x000f22000c1e1900 */
[----:B------:R-:W-:-:S03]  /*0400*/  IMAD.WIDE.U32 R16, R8, 0x4, R16 ;  /* 0x0000000408107825 */ /* 0x000fc600078e0010 */
[----:B------:R-:W5:Y:S04]  /*0410*/  LDG.E R18, desc[UR4][R18.64] ;  /* 0x0000000412127981 */ /* 0x000f68000c1e1900 */
[----:B------:R-:W4:Y:S01]  /*0420*/  LDG.E R16, desc[UR4][R16.64] ;  /* 0x0000000410107981 */ /* 0x000f22000c1e1900 */
[----:B------:R-:W-:Y:S01]  /*0430*/  VIADD R6, R6, 0x8 ;  /* 0x0000000806067836 */ /* 0x000fe20000000000 */
[C---:B------:R-:W-:Y:S01]  /*0440*/  LEA R3, R0.reuse, R3, 0x3 ;  /* 0x0000000300037211 */ /* 0x040fe200078e18ff */
[C---:B------:R-:W-:Y:S01]  /*0450*/  IMAD R13, R0.reuse, 0x8, R13 ;  /* 0x00000008000d7824 */ /* 0x040fe200078e020d */
[C---:B------:R-:W-:Y:S02]  /*0460*/  LEA R9, R0.reuse, R9, 0x3 ;  /* 0x0000000900097211 */ /* 0x040fe400078e18ff */
[----:B------:R-:W-:-:S02]  /*0470*/  LEA R11, R0, R11, 0x3 ;  /* 0x0000000b000b7211 */ /* 0x000fc400078e18ff */
[C---:B------:R-:W-:Y:S02]  /*0480*/  LEA R25, R0.reuse, R25, 0x3 ;  /* 0x0000001900197211 */ /* 0x040fe400078e18ff */
[C---:B------:R-:W-:Y:S02]  /*0490*/  LEA R29, R0.reuse, R29, 0x3 ;  /* 0x0000001d001d7211 */ /* 0x040fe400078e18ff */
[C---:B------:R-:W-:Y:S02]  /*04a0*/  LEA R8, R0.reuse, R8, 0x3 ;  /* 0x0000000800087211 */ /* 0x040fe400078e18ff */
[----:B------:R-:W-:Y:S01]  /*04b0*/  LEA R10, R0, R10, 0x3 ;  /* 0x0000000a000a7211 */ /* 0x000fe200078e18ff */
[----:B---3--:R-:W-:-:S04]  /*04c0*/  FFMA R27, R24, R27, R12 ;  /* 0x0000001b181b7223 */ /* 0x008fc8000000000c */
[----:B--2---:R-:W-:Y:S01]  /*04d0*/  FFMA R12, R20, R23, R27 ;  /* 0x00000017140c7223 */ /* 0x004fe2000000001b */
[----:B------:R-:W-:-:S04]  /*04e0*/  IADD3 R20, P1, PT, R14, 0x20, RZ ;  /* 0x000000200e147810 */ /* 0x000fc80007f3e0ff */
[----:B------:R-:W-:Y:S02]  /*04f0*/  IADD3.X R23, PT, PT, RZ, R15, RZ, P1, !PT ;  /* 0x0000000fff177210 */ /* 0x000fe40000ffe4ff */
[----:B------:R-:W-:Y:S01]  /*0500*/  ISETP.NE.AND P1, PT, R6, RZ, PT ;  /* 0x000000ff0600720c */ /* 0x000fe20003f25270 */
[----:B-----5:R-:W-:-:S04]  /*0510*/  FFMA R21, R21, R18, R12 ;  /* 0x0000001215157223 */ /* 0x020fc8000000000c */
[----:B----4-:R-:W-:-:S08]  /*0520*/  FFMA R12, R26, R16, R21 ;  /* 0x000000101a0c7223 */ /* 0x010fd00000000015 */
[----:B------:R-:W-:Y:S05]  /*0530*/  @P1 BRA `(.L_x_2) ;  /* 0xfffffffc00401947 */ /* 0x000fea000383ffff */
.L_x_1:
[----:B------:R-:W-:Y:S05]  /*0540*/  @!P0 BRA `(.L_x_0) ;  /* 0x00000004000c8947 */ /* 0x000fea0003800000 */
[----:B------:R-:W-:Y:S02]  /*0550*/  ISETP.GE.U32.AND P1, PT, R4, 0x4, PT ;  /* 0x000000040400780c */ /* 0x000fe40003f26070 */
[----:B------:R-:W-:-:S04]  /*0560*/  LOP3.LUT R6, R0, 0x3, RZ, 0xc0, !PT ;  /* 0x0000000300067812 */ /* 0x000fc800078ec0ff */
[----:B------:R-:W-:-:S07]  /*0570*/  ISETP.NE.AND P0, PT, R6, RZ, PT ;  /* 0x000000ff0600720c */ /* 0x000fce0003f05270 */
[----:B------:R-:W-:Y:S06]  /*0580*/  @!P1 BRA `(.L_x_3) ;  /* 0x0000000000789947 */ /* 0x000fec0003800000 */
[----:B------:R-:W1:Y:S01]  /*0590*/  LDC.64 R18, c[0x0][0x380] ;  /* 0x0000e000ff127b82 */ /* 0x000e620000000a00 */
[----:B------:R-:W2:Y:S01]  /*05a0*/  LDCU.64 UR6, c[0x0][0x380] ;  /* 0x00007000ff0677ac */ /* 0x000ea20008000a00 */
[----:B------:R-:W-:Y:S01]  /*05b0*/  IMAD R21, R7, R0, R5 ;  /* 0x0000000007157224 */ /* 0x000fe200078e0205 */
[C---:B------:R-:W-:Y:S01]  /*05c0*/  IADD3 R4, P1, PT, R2.reuse, R7, RZ ;  /* 0x0000000702047210 */ /* 0x040fe20007f3e0ff */
[----:B------:R-:W-:-:S03]  /*05d0*/  IMAD.IADD R3, R2, 0x1, R7 ;  /* 0x0000000102037824 */ /* 0x000fc600078e0207 */
[-C--:B------:R-:W-:Y:S01]  /*05e0*/  IADD3 R11, PT, PT, R21, R0.reuse, RZ ;  /* 0x00000000150b7210 */ /* 0x080fe20007ffe0ff */
[----:B------:R-:W3:Y:S01]  /*05f0*/  LDC.64 R8, c[0x0][0x388] ;  /* 0x0000e200ff087b82 */ /* 0x000ee20000000a00 */
[----:B------:R-:W-:Y:S02]  /*0600*/  IADD3.X R13, PT, PT, RZ, RZ, RZ, P1, !PT ;  /* 0x000000ffff0d7210 */ /* 0x000fe40000ffe4ff */
[----:B--2---:R-:W-:Y:S01]  /*0610*/  LEA R10, P1, R4, UR6, 0x2 ;  /* 0x00000006040a7c11 */ /* 0x004fe2000f8210ff */
[----:B-1----:R-:W-:Y:S01]  /*0620*/  IMAD.WIDE.U32 R18, R3, 0x4, R18 ;  /* 0x0000000403127825 */ /* 0x002fe200078e0012 */
[----:B------:R-:W-:-:S05]  /*0630*/  IADD3 R3, PT, PT, R11, R0, RZ ;  /* 0x000000000b037210 */ /* 0x000fca0007ffe0ff */
[----:B0-----:R-:W2:Y:S01]  /*0640*/  LDG.E R19, desc[UR4][R18.64] ;  /* 0x0000000412137981 */ /* 0x001ea2000c1e1900 */
[----:B---3--:R-:W-:-:S04]  /*0650*/  IMAD.WIDE.U32 R20, R21, 0x4, R8 ;  /* 0x0000000415147825 */ /* 0x008fc800078e0008 */
[----:B------:R-:W-:Y:S01]  /*0660*/  IMAD.WIDE.U32 R14, R11, 0x4, R8 ;  /* 0x000000040b0e7825 */ /* 0x000fe200078e0008 */
[----:B------:R-:W-:Y:S01]  /*0670*/  LEA.HI.X R11, R4, UR7, R13, 0x2, P1 ;  /* 0x00000007040b7c11 */ /* 0x000fe200088f140d */
[----:B------:R-:W2:Y:S02]  /*0680*/  LDG.E R20, desc[UR4][R20.64] ;  /* 0x0000000414147981 */ /* 0x000ea4000c1e1900 */
[C-C-:B------:R-:W-:Y:S01]  /*0690*/  IMAD.WIDE.U32 R16, R3.reuse, 0x4, R8.reuse ;  /* 0x0000000403107825 */ /* 0x140fe200078e0008 */
[----:B------:R-:W-:Y:S01]  /*06a0*/  IADD3 R3, PT, PT, R3, R0, RZ ;  /* 0x0000000003037210 */ /* 0x000fe20007ffe0ff */
[----:B------:R-:W3:Y:S04]  /*06b0*/  LDG.E R14, desc[UR4][R14.64] ;  /* 0x000000040e0e7981 */ /* 0x000ee8000c1e1900 */
[----:B------:R-:W3:Y:S01]  /*06c0*/  LDG.E R4, desc[UR4][R10.64+0x4] ;  /* 0x000004040a047981 */ /* 0x000ee2000c1e1900 */
[----:B------:R-:W-:-:S03]  /*06d0*/  IMAD.WIDE.U32 R8, R3, 0x4, R8 ;  /* 0x0000000403087825 */ /* 0x000fc600078e0008 */
[----:B------:R-:W4:Y:S04]  /*06e0*/  LDG.E R16, desc[UR4][R16.64] ;  /* 0x0000000410107981 */ /* 0x000f28000c1e1900 */
[----:B------:R-:W4:Y:S04]  /*06f0*/  LDG.E R3, desc[UR4][R10.64+0x8] ;  /* 0x000008040a037981 */ /* 0x000f28000c1e1900 */
[----:B------:R-:W5:Y:S04]  /*0700*/  LDG.E R22, desc[UR4][R10.64+0xc] ;  /* 0x00000c040a167981 */ /* 0x000f68000c1e1900 */
[----:B------:R-:W5:Y:S01]  /*0710*/  LDG.E R8, desc[UR4][R8.64] ;  /* 0x0000000408087981 */ /* 0x000f62000c1e1900 */
[----:B------:R-:W-:Y:S01]  /*0720*/  IADD3 R7, PT, PT, R7, 0x4, RZ ;  /* 0x0000000407077810 */ /* 0x000fe20007ffe0ff */
[----:B--2---:R-:W-:-:S04]  /*0730*/  FFMA R19, R19, R20, R12 ;  /* 0x0000001413137223 */ /* 0x004fc8000000000c */
[----:B---3--:R-:W-:-:S04]  /*0740*/  FFMA R4, R4, R14, R19 ;  /* 0x0000000e04047223 */ /* 0x008fc80000000013 */
[----:B----4-:R-:W-:-:S04]  /*0750*/  FFMA R3, R3, R16, R4 ;  /* 0x0000001003037223 */ /* 0x010fc80000000004 */
[----:B-----5:R-:W-:-:S07]  /*0760*/  FFMA R12, R22, R8, R3 ;  /* 0x00000008160c7223 */ /* 0x020fce0000000003 */
.L_x_3:
[----:B------:R-:W-:Y:S05]  /*0770*/  @!P0 BRA `(.L_x_0) ;  /* 0x0000000000808947 */ /* 0x000fea0003800000 */
[----:B------:R-:W-:Y:S01]  /*0780*/  ISETP.NE.AND P1, PT, R6, 0x1, PT ;  /* 0x000000010600780c */ /* 0x000fe20003f25270 */
[----:B------:R-:W1:Y:S01]  /*0790*/  LDC.64 R18, c[0x0][0x380] ;  /* 0x0000e000ff127b82 */ /* 0x000e620000000a00 */
[----:B------:R-:W-:-:S04]  /*07a0*/  LOP3.LUT R3, R0, 0x1, RZ, 0xc0, !PT ;  /* 0x0000000100037812 */ /* 0x000fc800078ec0ff */
[----:B------:R-:W-:-:S03]  /*07b0*/  ISETP.NE.U32.AND P0, PT, R3, 0x1, PT ;  /* 0x000000010300780c */ /* 0x000fc60003f05070 */
[----:B------:R-:W2:Y:S04]  /*07c0*/  LDC.64 R16, c[0x0][0x388] ;  /* 0x0000e200ff107b82 */ /* 0x000ea80000000a00 */
[CC--:B------:R-:W-:Y:S01]  /*07d0*/  @P1 IMAD R3, R7.reuse, R0.reuse, R5 ;  /* 0x0000000007031224 */ /* 0x0c0fe200078e0205 */
[C---:B------:R-:W-:Y:S01]  /*07e0*/  @P1 IADD3 R4, P2, PT, R2.reuse, R7, RZ ;  /* 0x0000000702041210 */ /* 0x040fe20007f5e0ff */
[----:B------:R-:W-:Y:S01]  /*07f0*/  @P1 IMAD.IADD R21, R2, 0x1, R7 ;  /* 0x0000000102151824 */ /* 0x000fe200078e0207 */
[----:B------:R-:W-:Y:S01]  /*0800*/  @P1 IADD3 R7, PT, PT, R7, 0x2, RZ ;  /* 0x0000000207071810 */ /* 0x000fe20007ffe0ff */
[----:B------:R-:W3:Y:S01]  /*0810*/  @P1 LDC.64 R14, c[0x0][0x380] ;  /* 0x0000e000ff0e1b82 */ /* 0x000ee20000000a00 */
[----:B------:R-:W-:Y:S02]  /*0820*/  @P1 IADD3 R13, PT, PT, R3, R0, RZ ;  /* 0x00000000030d1210 */ /* 0x000fe40007ffe0ff */
[----:B------:R-:W-:-:S05]  /*0830*/  @P1 IADD3.X R6, PT, PT, RZ, RZ, RZ, P2, !PT ;  /* 0x000000ffff061210 */ /* 0x000fca00017fe4ff */
[----:B------:R-:W4:Y:S01]  /*0840*/  LDC.64 R10, c[0x0][0x380] ;  /* 0x0000e000ff0a7b82 */ /* 0x000f220000000a00 */
[----:B-1----:R-:W-:-:S06]  /*0850*/  @P1 IMAD.WIDE.U32 R20, R21, 0x4, R18 ;  /* 0x0000000415141825 */ /* 0x002fcc00078e0012 */
[----:B0-----:R-:W5:Y:S01]  /*0860*/  @P1 LDG.E R21, desc[UR4][R20.64] ;  /* 0x0000000414151981 */ /* 0x001f62000c1e1900 */
[----:B------:R-:W0:Y:S01]  /*0870*/  LDC.64 R8, c[0x0][0x388] ;  /* 0x0000e200ff087b82 */ /* 0x000e220000000a00 */
[----:B--2---:R-:W-:-:S04]  /*0880*/  @P1 IMAD.WIDE.U32 R18, R3, 0x4, R16 ;  /* 0x0000000403121825 */ /* 0x004fc800078e0010 */
[----:B------:R-:W-:Y:S01]  /*0890*/  @!P0 IMAD R3, R7, R0, R5 ;  /* 0x0000000007038224 */ /* 0x000fe200078e0205 */
[----:B------:R-:W-:Y:S02]  /*08a0*/  @!P0 IADD3 R7, PT, PT, R2, R7, RZ ;  /* 0x0000000702078210 */ /* 0x000fe40007ffe0ff */
[C---:B---3--:R-:W-:Y:S01]  /*08b0*/  @P1 LEA R14, P2, R4.reuse, R14, 0x2 ;  /* 0x0000000e040e1211 */ /* 0x048fe200078410ff */
[----:B------:R-:W-:Y:S01]  /*08c0*/  @P1 IMAD.WIDE.U32 R16, R13, 0x4, R16 ;  /* 0x000000040d101825 */ /* 0x000fe200078e0010 */
[----:B------:R-:W5:Y:S02]  /*08d0*/  @P1 LDG.E R18, desc[UR4][R18.64] ;  /* 0x0000000412121981 */ /* 0x000f64000c1e1900 */
[----:B------:R-:W-:-:S03]  /*08e0*/  @P1 LEA.HI.X R15, R4, R15, R6, 0x2, P2 ;  /* 0x0000000f040f1211 */ /* 0x000fc600010f1406 */
[----:B------:R-:W2:Y:S01]  /*08f0*/  @P1 LDG.E R16, desc[UR4][R16.64] ;  /* 0x0000000410101981 */ /* 0x000ea2000c1e1900 */
[----:B----4-:R-:W-:-:S03]  /*0900*/  @!P0 IMAD.WIDE.U32 R10, R7, 0x4, R10 ;  /* 0x00000004070a8825 */ /* 0x010fc600078e000a */
[----:B------:R-:W2:Y:S04]  /*0910*/  @P1 LDG.E R14, desc[UR4][R14.64+0x4] ;  /* 0x000004040e0e1981 */ /* 0x000ea8000c1e1900 */
[----:B------:R-:W3:Y:S01]  /*0920*/  @!P0 LDG.E R11, desc[UR4][R10.64] ;  /* 0x000000040a0b8981 */ /* 0x000ee2000c1e1900 */
[----:B0-----:R-:W-:-:S06]  /*0930*/  @!P0 IMAD.WIDE.U32 R8, R3, 0x4, R8 ;  /* 0x0000000403088825 */ /* 0x001fcc00078e0008 */
[----:B------:R-:W3:Y:S01]  /*0940*/  @!P0 LDG.E R8, desc[UR4][R8.64] ;  /* 0x0000000408088981 */ /* 0x000ee2000c1e1900 */
[----:B-----5:R-:W-:-:S04]  /*0950*/  @P1 FFMA R21, R21, R18, R12 ;  /* 0x0000001215151223 */ /* 0x020fc8000000000c */
[----:B--2---:R-:W-:-:S04]  /*0960*/  @P1 FFMA R12, R14, R16, R21 ;  /* 0x000000100e0c1223 */ /* 0x004fc80000000015 */
[----:B---3--:R-:W-:-:S07]  /*0970*/  @!P0 FFMA R12, R11, R8, R12 ;  /* 0x000000080b0c8223 */ /* 0x008fce000000000c */
.L_x_0:
[----:B------:R-:W1:Y:S01]  /*0980*/  LDC.64 R6, c[0x0][0x398] ;  /* 0x0000e600ff067b82 */ /* 0x000e620000000a00 */
[----:B------:R-:W-:-:S05]  /*0990*/  IADD3 R3, PT, PT, R2, R5, RZ ;  /* 0x0000000502037210 */ /* 0x000fca0007ffe0ff */
[----:B-1----:R-:W-:-:S05]  /*09a0*/  IMAD.WIDE R2, R3, 0x4, R6 ;  /* 0x0000000403027825 */ /* 0x002fca00078e0206 */
[----:B0-----:R-:W-:Y:S01]  /*09b0*/  STG.E desc[UR4][R2.64], R12 ;  /* 0x0000000c02007986 */ /* 0x001fe2000c101904 */
[----:B------:R-:W-:Y:S05]  /*09c0*/  EXIT ;  /* 0x000000000000794d */ /* 0x000fea0003800000 */
.L_x_4:
[----:B------:R-:W-:-:S00]  /*09d0*/  BRA `(.L_x_4) ;  /* 0xfffffffc00fc7947 */ /* 0x000fc0000383ffff */
[----:B------:R-:W-:-:S00]  /*09e0*/  NOP ;  /* 0x0000000000007918 */ /* 0x000fc00000000000 */
        /* <DEDUP_REMOVED lines=9> */
.L_x_13:


//--------------------- .text._Z15kernel_shared_1PfS_iS_ --------------------------
	.section	.text._Z15kernel_shared_1PfS_iS_,"ax",@progbits
	.align	128
        .global         _Z15kernel_shared_1PfS_iS_
        .type           _Z15kernel_shared_1PfS_iS_,@function
        .size           _Z15kernel_shared_1PfS_iS_,(.L_x_14 - _Z15kernel_shared_1PfS_iS_)
        .other          _Z15kernel_shared_1PfS_iS_,@"STO_CUDA_ENTRY STV_DEFAULT"
_Z15kernel_shared_1PfS_iS_:
.text._Z15kernel_shared_1PfS_iS_:
[----:B------:R-:W-:Y:S08]  /*0000*/  LDC R1, c[0x0][0x37c] ;  /* 0x0000df00ff017b82 */ /* 0x000ff00000000800 */
[----:B------:R-:W0:Y:S01]  /*0010*/  LDC R0, c[0x0][0x390] ;  /* 0x0000e400ff007b82 */ /* 0x000e220000000800 */
[----:B------:R-:W1:Y:S01]  /*0020*/  S2R R3, SR_TID.X ;  /* 0x0000000000037919 */ /* 0x000e620000002100 */
[----:B------:R-:W2:Y:S01]  /*0030*/  LDCU.64 UR8, c[0x0][0x358] ;  /* 0x00006b00ff0877ac */ /* 0x000ea20008000a00 */
[----:B------:R-:W-:Y:S01]  /*0040*/  HFMA2 R7, -RZ, RZ, 0, 0 ;  /* 0x00000000ff077431 */ /* 0x000fe200000001ff */
[----:B------:R-:W3:Y:S04]  /*0050*/  S2R R9, SR_TID.Y ;  /* 0x0000000000097919 */ /* 0x000ee80000002200 */
[----:B------:R-:W4:Y:S08]  /*0060*/  S2UR UR4, SR_CTAID.X ;  /* 0x00000000000479c3 */ /* 0x000f300000002500 */
[----:B------:R-:W5:Y:S01]  /*0070*/  S2UR UR5, SR_CTAID.Y ;  /* 0x00000000000579c3 */ /* 0x000f620000002600 */
[----:B0-----:R-:W-:-:S02]  /*0080*/  ISETP.GE.AND P0, PT, R0, 0x1, PT ;  /* 0x000000010000780c */ /* 0x001fc40003f06270 */
[----:B------:R-:W-:Y:S01]  /*0090*/  SHF.L.U32 R18, R0, 0x4, RZ ;  /* 0x0000000400127819 */ /* 0x000fe200000006ff */
[----:B----4-:R-:W-:-:S04]  /*00a0*/  USHF.L.U32 UR4, UR4, 0x4, URZ ;  /* 0x0000000404047899 */ /* 0x010fc800080006ff */
[----:B-----5:R-:W-:-:S06]  /*00b0*/  IMAD R17, R18, UR5, RZ ;  /* 0x0000000512117c24 */ /* 0x020fcc000f8e02ff */
[----:B-123--:R-:W-:Y:S05]  /*00c0*/  @!P0 BRA `(.L_x_5) ;  /* 0x0000000800a88947 */ /* 0x00efea0003800000 */
[----:B------:R-:W0:Y:S01]  /*00d0*/  S2UR UR7, SR_CgaCtaId ;  /* 0x00000000000779c3 */ /* 0x000e220000008800 */
[C---:B------:R-:W-:Y:S01]  /*00e0*/  IADD3 R11, PT, PT, R17.reuse, R0, RZ ;  /* 0x00000000110b7210 */ /* 0x040fe20007ffe0ff */
[----:B------:R-:W-:Y:S01]  /*00f0*/  UMOV UR5, 0x400 ;  /* 0x0000040000057882 */ /* 0x000fe20000000000 */
[----:B------:R-:W-:Y:S01]  /*0100*/  IADD3 R22, PT, PT, R17, 0x10, RZ ;  /* 0x0000001011167810 */ /* 0x000fe20007ffe0ff */
[----:B------:R-:W-:Y:S01]  /*0110*/  UIADD3 UR6, UPT, UPT, UR5, 0x400, URZ ;  /* 0x0000040005067890 */ /* 0x000fe2000fffe0ff */
[----:B------:R-:W-:Y:S02]  /*0120*/  LOP3.LUT R5, RZ, R17, RZ, 0x33, !PT ;  /* 0x00000011ff057212 */ /* 0x000fe400078e33ff */
[----:B------:R-:W-:Y:S02]  /*0130*/  VIMNMX R2, PT, PT, R11, R22, !PT ;  /* 0x000000160b027248 */ /* 0x000fe40007fe0100 */
[----:B------:R-:W-:Y:S02]  /*0140*/  MOV R4, UR4 ;  /* 0x0000000400047c02 */ /* 0x000fe40008000f00 */
[----:B------:R-:W-:-:S02]  /*0150*/  IADD3 R2, PT, PT, R2, R5, RZ ;  /* 0x0000000502027210 */ /* 0x000fc40007ffe0ff */
[----:B------:R-:W-:Y:S02]  /*0160*/  MOV R7, RZ ;  /* 0x000000ff00077202 */ /* 0x000fe40000000f00 */
[C---:B------:R-:W-:Y:S02]  /*0170*/  LOP3.LUT P0, RZ, R2.reuse, 0x10, RZ, 0xc0, !PT ;  /* 0x0000001002ff7812 */ /* 0x040fe4000780c0ff */
[----:B------:R-:W-:Y:S02]  /*0180*/  ISETP.GE.U32.AND P1, PT, R2, 0x10, PT ;  /* 0x000000100200780c */ /* 0x000fe40003f26070 */
[----:B------:R-:W-:Y:S01]  /*0190*/  MOV R20, R17 ;  /* 0x0000001100147202 */ /* 0x000fe20000000f00 */
[----:B0-----:R-:W-:Y:S02]  /*01a0*/  ULEA UR5, UR7, UR5, 0x18 ;  /* 0x0000000507057291 */ /* 0x001fe4000f8ec0ff */
[----:B------:R-:W-:-:S04]  /*01b0*/  ULEA UR6, UR7, UR6, 0x18 ;  /* 0x0000000607067291 */ /* 0x000fc8000f8ec0ff */
[----:B------:R-:W-:Y:S02]  /*01c0*/  LEA R16, R9, UR5, 0x6 ;  /* 0x0000000509107c11 */ /* 0x000fe4000f8e30ff */
[C---:B------:R-:W-:Y:S02]  /*01d0*/  LEA R8, R3.reuse, UR6, 0x2 ;  /* 0x0000000603087c11 */ /* 0x040fe4000f8e10ff */
[----:B------:R-:W-:Y:S02]  /*01e0*/  LEA R10, R3, R16, 0x2 ;  /* 0x00000010030a7211 */ /* 0x000fe400078e10ff */
[----:B------:R-:W-:Y:S01]  /*01f0*/  LEA R2, R9, R8, 0x6 ;  /* 0x0000000809027211 */ /* 0x000fe200078e30ff */
[----:B------:R-:W-:Y:S06]  /*0200*/  @P0 BRA `(.L_x_6) ;  /* 0x0000000000cc0947 */ /* 0x000fec0003800000 */
[----:B------:R-:W0:Y:S01]  /*0210*/  LDC.64 R6, c[0x0][0x380] ;  /* 0x0000e000ff067b82 */ /* 0x000e220000000a00 */
[----:B------:R-:W-:-:S05]  /*0220*/  IMAD R12, R9, R0, R3 ;  /* 0x00000000090c7224 */ /* 0x000fca00078e0203 */
[----:B------:R-:W-:Y:S02]  /*0230*/  IADD3 R13, PT, PT, R17, R12, RZ ;  /* 0x0000000c110d7210 */ /* 0x000fe40007ffe0ff */
[----:B------:R-:W1:Y:S01]  /*0240*/  LDC.64 R4, c[0x0][0x388] ;  /* 0x0000e200ff047b82 */ /* 0x000e620000000a00 */
[----:B------:R-:W-:Y:S02]  /*0250*/  IADD3 R21, PT, PT, R12, UR4, RZ ;  /* 0x000000040c157c10 */ /* 0x000fe4000fffe0ff */
[----:B0-----:R-:W-:-:S05]  /*0260*/  IMAD.WIDE R12, R13, 0x4, R6 ;  /* 0x000000040d0c7825 */ /* 0x001fca00078e0206 */
[----:B------:R-:W2:Y:S01]  /*0270*/  LDG.E R19, desc[UR8][R12.64] ;  /* 0x000000080c137981 */ /* 0x000ea2000c1e1900 */
[----:B-1----:R-:W-:-:S06]  /*0280*/  IMAD.WIDE R20, R21, 0x4, R4 ;  /* 0x0000000415147825 */ /* 0x002fcc00078e0204 */
[----:B------:R-:W3:Y:S04]  /*0290*/  LDG.E R21, desc[UR8][R20.64] ;  /* 0x0000000814157981 */ /* 0x000ee8000c1e1900 */
[----:B--2---:R-:W-:Y:S04]  /*02a0*/  STS [R10], R19 ;  /* 0x000000130a007388 */ /* 0x004fe80000000800 */
[----:B---3--:R-:W-:Y:S01]  /*02b0*/  STS [R2], R21 ;  /* 0x0000001502007388 */ /* 0x008fe20000000800 */
[----:B------:R-:W-:Y:S06]  /*02c0*/  BAR.SYNC.DEFER_BLOCKING 0x0 ;  /* 0x0000000000007b1d */ /* 0x000fec0000010000 */
[----:B------:R-:W-:Y:S04]  /*02d0*/  LDS R25, [R8] ;  /* 0x0000000008197984 */ /* 0x000fe80000000800 */
[----:B------:R-:W0:Y:S04]  /*02e0*/  LDS.128 R4, [R16] ;  /* 0x0000000010047984 */ /* 0x000e280000000c00 */
[----:B------:R-:W1:Y:S04]  /*02f0*/  LDS R27, [R8+0x40] ;  /* 0x00004000081b7984 */ /* 0x000e680000000800 */
[----:B------:R-:W2:Y:S04]  /*0300*/  LDS R28, [R8+0x80] ;  /* 0x00008000081c7984 */ /* 0x000ea80000000800 */
[----:B------:R-:W3:Y:S04]  /*0310*/  LDS R26, [R8+0xc0] ;  /* 0x0000c000081a7984 */ /* 0x000ee80000000800 */
[----:B------:R-:W-:Y:S04]  /*0320*/  LDS R23, [R8+0x100] ;  /* 0x0001000008177984 */ /* 0x000fe80000000800 */
[----:B------:R-:W4:Y:S04]  /*0330*/  LDS.128 R12, [R16+0x10] ;  /* 0x00001000100c7984 */ /* 0x000f280000000c00 */
[----:B------:R-:W5:Y:S04]  /*0340*/  LDS R20, [R8+0x140] ;  /* 0x0001400008147984 */ /* 0x000f680000000800 */
[----:B------:R-:W5:Y:S04]  /*0350*/  LDS R21, [R8+0x180] ;  /* 0x0001800008157984 */ /* 0x000f680000000800 */
[----:B------:R-:W5:Y:S04]  /*0360*/  LDS R24, [R8+0x1c0] ;  /* 0x0001c00008187984 */ /* 0x000f680000000800 */
[----:B------:R-:W-:Y:S01]  /*0370*/  LDS R19, [R8+0x200] ;  /* 0x0002000008137984 */ /* 0x000fe20000000800 */
[----:B0-----:R-:W-:-:S04]  /*0380*/  FFMA R4, R4, R25, RZ ;  /* 0x0000001904047223 */ /* 0x001fc800000000ff */
[----:B-1----:R-:W-:-:S04]  /*0390*/  FFMA R5, R27, R5, R4 ;  /* 0x000000051b057223 */ /* 0x002fc80000000004 */
[----:B--2---:R-:W-:-:S04]  /*03a0*/  FFMA R5, R28, R6, R5 ;  /* 0x000000061c057223 */ /* 0x004fc80000000005 */
[----:B---3--:R-:W-:Y:S02]  /*03b0*/  FFMA R25, R26, R7, R5 ;  /* 0x000000071a197223 */ /* 0x008fe40000000005 */
[----:B------:R-:W0:Y:S04]  /*03c0*/  LDS.128 R4, [R16+0x20] ;  /* 0x0000200010047984 */ /* 0x000e280000000c00 */
[----:B------:R-:W1:Y:S01]  /*03d0*/  LDS R26, [R8+0x240] ;  /* 0x00024000081a7984 */ /* 0x000e620000000800 */
[----:B----4-:R-:W-:-:S04]  /*03e0*/  FFMA R23, R12, R23, R25 ;  /* 0x000000170c177223 */ /* 0x010fc80000000019 */
[----:B-----5:R-:W-:Y:S02]  /*03f0*/  FFMA R20, R20, R13, R23 ;  /* 0x0000000d14147223 */ /* 0x020fe40000000017 */
[----:B------:R-:W2:Y:S02]  /*0400*/  LDS R23, [R8+0x280] ;  /* 0x0002800008177984 */ /* 0x000ea40000000800 */
[----:B------:R-:W-:Y:S02]  /*0410*/  FFMA R21, R21, R14, R20 ;  /* 0x0000000e15157223 */ /* 0x000fe40000000014 */
[----:B------:R-:W3:Y:S02]  /*0420*/  LDS R20, [R8+0x2c0] ;  /* 0x0002c00008147984 */ /* 0x000ee40000000800 */
[----:B------:R-:W-:Y:S02]  /*0430*/  FFMA R25, R24, R15, R21 ;  /* 0x0000000f18197223 */ /* 0x000fe40000000015 */
[----:B------:R-:W-:Y:S04]  /*0440*/  LDS R21, [R8+0x300] ;  /* 0x0003000008157984 */ /* 0x000fe80000000800 */
[----:B------:R-:W4:Y:S04]  /*0450*/  LDS.128 R12, [R16+0x30] ;  /* 0x00003000100c7984 */ /* 0x000f280000000c00 */
[----:B------:R-:W5:Y:S01]  /*0460*/  LDS R24, [R8+0x340] ;  /* 0x0003400008187984 */ /* 0x000f620000000800 */
[----:B0-----:R-:W-:-:S03]  /*0470*/  FFMA R25, R4, R19, R25 ;  /* 0x0000001304197223 */ /* 0x001fc60000000019 */
[----:B------:R-:W0:Y:S04]  /*0480*/  LDS R19, [R8+0x380] ;  /* 0x0003800008137984 */ /* 0x000e280000000800 */
[----:B------:R-:W0:Y:S01]  /*0490*/  LDS R4, [R8+0x3c0] ;  /* 0x0003c00008047984 */ /* 0x000e220000000800 */
[----:B-1----:R-:W-:-:S04]  /*04a0*/  FFMA R26, R26, R5, R25 ;  /* 0x000000051a1a7223 */ /* 0x002fc80000000019 */
[----:B--2---:R-:W-:-:S04]  /*04b0*/  FFMA R23, R23, R6, R26 ;  /* 0x0000000617177223 */ /* 0x004fc8000000001a */
[----:B---3--:R-:W-:-:S04]  /*04c0*/  FFMA R7, R20, R7, R23 ;  /* 0x0000000714077223 */ /* 0x008fc80000000017 */
[----:B----4-:R-:W-:-:S04]  /*04d0*/  FFMA R7, R12, R21, R7 ;  /* 0x000000150c077223 */ /* 0x010fc80000000007 */
[----:B-----5:R-:W-:Y:S01]  /*04e0*/  FFMA R24, R24, R13, R7 ;  /* 0x0000000d18187223 */ /* 0x020fe20000000007 */
[----:B------:R-:W-:-:S03]  /*04f0*/  MOV R20, R22 ;  /* 0x0000001600147202 */ /* 0x000fc60000000f00 */
[----:B0-----:R-:W-:-:S04]  /*0500*/  FFMA R19, R19, R14, R24 ;  /* 0x0000000e13137223 */ /* 0x001fc80000000018 */
[----:B------:R-:W-:Y:S01]  /*0510*/  FFMA R7, R4, R15, R19 ;  /* 0x0000000f04077223 */ /* 0x000fe20000000013 */
[----:B------:R-:W-:Y:S01]  /*0520*/  IADD3 R4, PT, PT, R18, UR4, RZ ;  /* 0x0000000412047c10 */ /* 0x000fe2000fffe0ff */
[----:B------:R-:W-:Y:S06]  /*0530*/  BAR.SYNC.DEFER_BLOCKING 0x0 ;  /* 0x0000000000007b1d */ /* 0x000fec0000010000 */
.L_x_6:
[----:B------:R-:W-:Y:S05]  /*0540*/  @!P1 BRA `(.L_x_5) ;  /* 0x0000000400889947 */ /* 0x000fea0003800000 */
[----:B------:R-:W-:Y:S02]  /*0550*/  IADD3 R4, PT, PT, R3, R4, RZ ;  /* 0x0000000403047210 */ /* 0x000fe40007ffe0ff */
[----:B------:R-:W-:-:S03]  /*0560*/  IADD3 R19, PT, PT, R20, R3, RZ ;  /* 0x0000000314137210 */ /* 0x000fc60007ffe0ff */
[CC--:B------:R-:W-:Y:S02]  /*0570*/  IMAD R21, R9.reuse, R0.reuse, R4 ;  /* 0x0000000009157224 */ /* 0x0c0fe400078e0204 */
[----:B------:R-:W-:-:S07]  /*0580*/  IMAD R19, R9, R0, R19 ;  /* 0x0000000009137224 */ /* 0x000fce00078e0213 */
.L_x_7:
[----:B------:R-:W0:Y:S08]  /*0590*/  LDC.64 R22, c[0x0][0x380] ;  /* 0x0000e000ff167b82 */ /* 0x000e300000000a00 */
[----:B------:R-:W1:Y:S01]  /*05a0*/  LDC.64 R24, c[0x0][0x388] ;  /* 0x0000e200ff187b82 */ /* 0x000e620000000a00 */
[----:B0-----:R-:W-:-:S05]  /*05b0*/  IMAD.WIDE R22, R19, 0x4, R22 ;  /* 0x0000000413167825 */ /* 0x001fca00078e0216 */
[----:B------:R-:W2:Y:S01]  /*05c0*/  LDG.E R5, desc[UR8][R22.64] ;  /* 0x0000000816057981 */ /* 0x000ea2000c1e1900 */
[----:B-1----:R-:W-:-:S05]  /*05d0*/  IMAD.WIDE R24, R21, 0x4, R24 ;  /* 0x0000000415187825 */ /* 0x002fca00078e0218 */
[----:B------:R0:W3:Y:S02]  /*05e0*/  LDG.E R27, desc[UR8][R24.64] ;  /* 0x00000008181b7981 */ /* 0x0000e4000c1e1900 */
[----:B0-----:R-:W-:Y:S02]  /*05f0*/  IMAD.WIDE R24, R18, 0x4, R24 ;  /* 0x0000000412187825 */ /* 0x001fe400078e0218 */
        /* <DEDUP_REMOVED lines=9> */
[----:B------:R-:W-:Y:S01]  /*0690*/  LDS R28, [R8+0x340] ;  /* 0x00034000081c7984 */ /* 0x000fe20000000800 */
[----:B0-----:R-:W-:-:S03]  /*06a0*/  FFMA R4, R12, R4, R7 ;  /* 0x000000040c047223 */ /* 0x001fc60000000007 */
[----:B------:R-:W-:Y:S01]  /*06b0*/  LDS R12, [R8+0x180] ;  /* 0x00018000080c7984 */ /* 0x000fe20000000800 */
[----:B-1----:R-:W-:-:S03]  /*06c0*/  FFMA R29, R29, R13, R4 ;  /* 0x0000000d1d1d7223 */ /* 0x002fc60000000004 */
[----:B------:R-:W-:Y:S01]  /*06d0*/  LDS R13, [R8+0x100] ;  /* 0x00010000080d7984 */ /* 0x000fe20000000800 */
[----:B--2---:R-:W-:-:S03]  /*06e0*/  FFMA R29, R6, R14, R29 ;  /* 0x0000000e061d7223 */ /* 0x004fc6000000001d */
[----:B------:R-:W0:Y:S01]  /*06f0*/  LDS.128 R4, [R16+0x10] ;  /* 0x0000100010047984 */ /* 0x000e220000000c00 */
[----:B---3--:R-:W-:-:S03]  /*0700*/  FFMA R15, R26, R15, R29 ;  /* 0x0000000f1a0f7223 */ /* 0x008fc6000000001d */
[----:B------:R-:W1:Y:S01]  /*0710*/  LDS R26, [R8+0x1c0] ;  /* 0x0001c000081a7984 */ /* 0x000e620000000800 */
[----:B0-----:R-:W-:-:S04]  /*0720*/  FFMA R4, R4, R13, R15 ;  /* 0x0000000d04047223 */ /* 0x001fc8000000000f */
[----:B------:R-:W-:Y:S02]  /*0730*/  FFMA R27, R27, R5, R4 ;  /* 0x000000051b1b7223 */ /* 0x000fe40000000004 */
[----:B------:R-:W-:Y:S02]  /*0740*/  LDS R5, [R8+0x200] ;  /* 0x0002000008057984 */ /* 0x000fe40000000800 */
[----:B------:R-:W-:Y:S02]  /*0750*/  FFMA R27, R12, R6, R27 ;  /* 0x000000060c1b7223 */ /* 0x000fe4000000001b */
[----:B------:R-:W0:Y:S02]  /*0760*/  LDS.128 R12, [R16+0x20] ;  /* 0x00002000100c7984 */ /* 0x000e240000000c00 */
[----:B-1----:R-:W-:Y:S02]  /*0770*/  FFMA R7, R26, R7, R27 ;  /* 0x000000071a077223 */ /* 0x002fe4000000001b */
[----:B------:R-:W1:Y:S04]  /*0780*/  LDS R27, [R8+0x240] ;  /* 0x00024000081b7984 */ /* 0x000e680000000800 */
[----:B------:R-:W2:Y:S04]  /*0790*/  LDS R6, [R8+0x280] ;  /* 0x0002800008067984 */ /* 0x000ea80000000800 */
[----:B------:R-:W3:Y:S04]  /*07a0*/  LDS R4, [R8+0x2c0] ;  /* 0x0002c00008047984 */ /* 0x000ee80000000800 */
[----:B------:R-:W-:Y:S01]  /*07b0*/  LDS R26, [R8+0x3c0] ;  /* 0x0003c000081a7984 */ /* 0x000fe20000000800 */
[----:B0-----:R-:W-:-:S04]  /*07c0*/  FFMA R12, R12, R5, R7 ;  /* 0x000000050c0c7223 */ /* 0x001fc80000000007 */
[----:B-1----:R-:W-:Y:S02]  /*07d0*/  FFMA R13, R27, R13, R12 ;  /* 0x0000000d1b0d7223 */ /* 0x002fe4000000000c */
[----:B------:R-:W-:Y:S02]  /*07e0*/  LDS R27, [R8+0x380] ;  /* 0x00038000081b7984 */ /* 0x000fe40000000800 */
[----:B--2---:R-:W-:Y:S02]  /*07f0*/  FFMA R5, R6, R14, R13 ;  /* 0x0000000e06057223 */ /* 0x004fe4000000000d */
[----:B------:R-:W-:Y:S02]  /*0800*/  LDS R13, [R8+0x300] ;  /* 0x00030000080d7984 */ /* 0x000fe40000000800 */
[----:B---3--:R-:W-:Y:S02]  /*0810*/  FFMA R15, R4, R15, R5 ;  /* 0x0000000f040f7223 */ /* 0x008fe40000000005 */
[----:B------:R-:W0:Y:S01]  /*0820*/  LDS.128 R4, [R16+0x30] ;  /* 0x0000300010047984 */ /* 0x000e220000000c00 */
[----:B------:R-:W-:Y:S06]  /*0830*/  BAR.SYNC.DEFER_BLOCKING 0x0 ;  /* 0x0000000000007b1d */ /* 0x000fec0000010000 */
[----:B------:R-:W2:Y:S04]  /*0840*/  LDG.E R22, desc[UR8][R22.64+0x40] ;  /* 0x0000400816167981 */ /* 0x000ea8000c1e1900 */
[----:B------:R-:W3:Y:S01]  /*0850*/  LDG.E R25, desc[UR8][R24.64] ;  /* 0x0000000818197981 */ /* 0x000ee2000c1e1900 */
[----:B0-----:R-:W-:-:S04]  /*0860*/  FFMA R4, R4, R13, R15 ;  /* 0x0000000d04047223 */ /* 0x001fc8000000000f */
[----:B------:R-:W-:-:S04]  /*0870*/  FFMA R4, R28, R5, R4 ;  /* 0x000000051c047223 */ /* 0x000fc80000000004 */
[----:B------:R-:W-:-:S04]  /*0880*/  FFMA R27, R27, R6, R4 ;  /* 0x000000061b1b7223 */ /* 0x000fc80000000004 */
[----:B------:R-:W-:Y:S01]  /*0890*/  FFMA R7, R26, R7, R27 ;  /* 0x000000071a077223 */ /* 0x000fe2000000001b */
[----:B------:R-:W-:-:S04]  /*08a0*/  IADD3 R20, PT, PT, R20, 0x20, RZ ;  /* 0x0000002014147810 */ /* 0x000fc80007ffe0ff */
[----:B------:R-:W-:Y:S02]  /*08b0*/  ISETP.GE.AND P0, PT, R20, R11, PT ;  /* 0x0000000b1400720c */ /* 0x000fe40003f06270 */
[----:B------:R-:W-:Y:S02]  /*08c0*/  IADD3 R19, PT, PT, R19, 0x20, RZ ;  /* 0x0000002013137810 */ /* 0x000fe40007ffe0ff */
[----:B------:R-:W-:Y:S01]  /*08d0*/  LEA R21, R0, R21, 0x5 ;  /* 0x0000001500157211 */ /* 0x000fe200078e28ff */
        /* <DEDUP_REMOVED lines=9> */
[----:B------:R-:W-:Y:S04]  /*0970*/  LDS R22, [R8+0x140] ;  /* 0x0001400008167984 */ /* 0x000fe80000000800 */
[----:B------:R-:W-:Y:S01]  /*0980*/  LDS R26, [R8+0x1c0] ;  /* 0x0001c000081a7984 */ /* 0x000fe20000000800 */
[----:B0-----:R-:W-:-:S03]  /*0990*/  FFMA R29, R12, R29, R7 ;  /* 0x0000001d0c1d7223 */ /* 0x001fc60000000007 */
[----:B------:R-:W0:Y:S01]  /*09a0*/  LDS.128 R4, [R16+0x10] ;  /* 0x0000100010047984 */ /* 0x000e220000000c00 */
[----:B-1----:R-:W-:-:S04]  /*09b0*/  FFMA R28, R28, R13, R29 ;  /* 0x0000000d1c1c7223 */ /* 0x002fc8000000001d */
[----:B--2---:R-:W-:Y:S02]  /*09c0*/  FFMA R13, R23, R14, R28 ;  /* 0x0000000e170d7223 */ /* 0x004fe4000000001c */
[----:B------:R-:W1:Y:S02]  /*09d0*/  LDS R23, [R8+0x180] ;  /* 0x0001800008177984 */ /* 0x000e640000000800 */
[----:B---3--:R-:W-:Y:S02]  /*09e0*/  FFMA R13, R24, R15, R13 ;  /* 0x0000000f180d7223 */ /* 0x008fe4000000000d */
[----:B------:R-:W-:Y:S02]  /*09f0*/  LDS R24, [R8+0x240] ;  /* 0x0002400008187984 */ /* 0x000fe40000000800 */
[----:B0-----:R-:W-:Y:S02]  /*0a00*/  FFMA R27, R4, R25, R13 ;  /* 0x00000019041b7223 */ /* 0x001fe4000000000d */
[----:B------:R-:W-:Y:S04]  /*0a10*/  LDS R25, [R8+0x200] ;  /* 0x0002000008197984 */ /* 0x000fe80000000800 */
[----:B------:R-:W0:Y:S01]  /*0a20*/  LDS.128 R12, [R16+0x20] ;  /* 0x00002000100c7984 */ /* 0x000e220000000c00 */
[----:B------:R-:W-:-:S04]  /*0a30*/  FFMA R22, R22, R5, R27 ;  /* 0x0000000516167223 */ /* 0x000fc8000000001b */
[----:B-1----:R-:W-:Y:S02]  /*0a40*/  FFMA R5, R23, R6, R22 ;  /* 0x0000000617057223 */ /* 0x002fe40000000016 */
[----:B------:R-:W1:Y:S02]  /*0a50*/  LDS R23, [R8+0x280] ;  /* 0x0002800008177984 */ /* 0x000e640000000800 */
[----:B------:R-:W-:Y:S02]  /*0a60*/  FFMA R5, R26, R7, R5 ;  /* 0x000000071a057223 */ /* 0x000fe40000000005 */
[----:B------:R-:W2:Y:S02]  /*0a70*/  LDS R22, [R8+0x2c0] ;  /* 0x0002c00008167984 */ /* 0x000ea40000000800 */
[----:B0-----:R-:W-:Y:S02]  /*0a80*/  FFMA R27, R12, R25, R5 ;  /* 0x000000190c1b7223 */ /* 0x001fe40000000005 */
[----:B------:R-:W-:Y:S04]  /*0a90*/  LDS R25, [R8+0x300] ;  /* 0x0003000008197984 */ /* 0x000fe80000000800 */
[----:B------:R-:W0:Y:S01]  /*0aa0*/  LDS.128 R4, [R16+0x30] ;  /* 0x0000300010047984 */ /* 0x000e220000000c00 */
[----:B------:R-:W-:-:S03]  /*0ab0*/  FFMA R24, R24, R13, R27 ;  /* 0x0000000d18187223 */ /* 0x000fc6000000001b */
[----:B------:R-:W3:Y:S04]  /*0ac0*/  LDS R27, [R8+0x340] ;  /* 0x00034000081b7984 */ /* 0x000ee80000000800 */
[----:B------:R-:W4:Y:S04]  /*0ad0*/  LDS R13, [R8+0x380] ;  /* 0x00038000080d7984 */ /* 0x000f280000000800 */
[----:B------:R-:W5:Y:S01]  /*0ae0*/  LDS R12, [R8+0x3c0] ;  /* 0x0003c000080c7984 */ /* 0x000f620000000800 */
[----:B-1----:R-:W-:-:S04]  /*0af0*/  FFMA R23, R23, R14, R24 ;  /* 0x0000000e17177223 */ /* 0x002fc80000000018 */
[----:B--2---:R-:W-:-:S04]  /*0b00*/  FFMA R15, R22, R15, R23 ;  /* 0x0000000f160f7223 */ /* 0x004fc80000000017 */
[----:B0-----:R-:W-:-:S04]  /*0b10*/  FFMA R4, R4, R25, R15 ;  /* 0x0000001904047223 */ /* 0x001fc8000000000f */
[----:B---3--:R-:W-:-:S04]  /*0b20*/  FFMA R4, R27, R5, R4 ;  /* 0x000000051b047223 */ /* 0x008fc80000000004 */
[----:B----4-:R-:W-:-:S04]  /*0b30*/  FFMA R13, R13, R6, R4 ;  /* 0x000000060d0d7223 */ /* 0x010fc80000000004 */
[----:B-----5:R-:W-:Y:S01]  /*0b40*/  FFMA R7, R12, R7, R13 ;  /* 0x000000070c077223 */ /* 0x020fe2000000000d */
[----:B------:R-:W-:Y:S06]  /*0b50*/  BAR.SYNC.DEFER_BLOCKING 0x0 ;  /* 0x0000000000007b1d */ /* 0x000fec0000010000 */
[----:B------:R-:W-:Y:S05]  /*0b60*/  @!P0 BRA `(.L_x_7) ;  /* 0xfffffff800888947 */ /* 0x000fea000383ffff */
.L_x_5:
[----:B------:R-:W0:Y:S01]  /*0b70*/  LDC.64 R4, c[0x0][0x398] ;  /* 0x0000e600ff047b82 */ /* 0x000e220000000a00 */
[----:B------:R-:W-:-:S05]  /*0b80*/  IADD3 R3, PT, PT, R3, UR4, RZ ;  /* 0x0000000403037c10 */ /* 0x000fca000fffe0ff */
[----:B------:R-:W-:-:S05]  /*0b90*/  IMAD R0, R9, R0, R3 ;  /* 0x0000000009007224 */ /* 0x000fca00078e0203 */
[----:B------:R-:W-:-:S05]  /*0ba0*/  IADD3 R3, PT, PT, R17, R0, RZ ;  /* 0x0000000011037210 */ /* 0x000fca0007ffe0ff */
[----:B0-----:R-:W-:-:S05]  /*0bb0*/  IMAD.WIDE R2, R3, 0x4, R4 ;  /* 0x0000000403027825 */ /* 0x001fca00078e0204 */
[----:B------:R-:W-:Y:S01]  /*0bc0*/  STG.E desc[UR8][R2.64], R7 ;  /* 0x0000000702007986 */ /* 0x000fe2000c101908 */
[----:B------:R-:W-:Y:S05]  /*0bd0*/  EXIT ;  /* 0x000000000000794d */ /* 0x000fea0003800000 */
.L_x_8:
        /* <DEDUP_REMOVED lines=10> */
.L_x_14:


//--------------------- .text._Z13kernel_sharedPfS_iS_ --------------------------
	.section	.text._Z13kernel_sharedPfS_iS_,"ax",@progbits
	.align	128
        .global         _Z13kernel_sharedPfS_iS_
        .type           _Z13kernel_sharedPfS_iS_,@function
        .size           _Z13kernel_sharedPfS_iS_,(.L_x_15 - _Z13kernel_sharedPfS_iS_)
        .other          _Z13kernel_sharedPfS_iS_,@"STO_CUDA_ENTRY STV_DEFAULT"
_Z13kernel_sharedPfS_iS_:
.text._Z13kernel_sharedPfS_iS_:
        /* <DEDUP_REMOVED lines=13> */
[----:B------:R-:W0:Y:S01]  /*00d0*/  S2R R7, SR_CgaCtaId ;  /* 0x0000000000077919 */ /* 0x000e220000008800 */
[C---:B------:R-:W-:Y:S02]  /*00e0*/  IADD3 R14, PT, PT, R17.reuse, R10, RZ ;  /* 0x0000000a110e7210 */ /* 0x040fe40007ffe0ff */
[----:B------:R-:W-:Y:S02]  /*00f0*/  IADD3 R3, PT, PT, R17, 0x10, RZ ;  /* 0x0000001011037810 */ /* 0x000fe40007ffe0ff */
[----:B------:R-:W-:Y:S02]  /*0100*/  LOP3.LUT R5, RZ, R17, RZ, 0x33, !PT ;  /* 0x00000011ff057212 */ /* 0x000fe400078e33ff */
[----:B------:R-:W-:Y:S02]  /*0110*/  VIMNMX R4, PT, PT, R14, R3, !PT ;  /* 0x000000030e047248 */ /* 0x000fe40007fe0100 */
[----:B------:R-:W-:Y:S02]  /*0120*/  MOV R0, 0x400 ;  /* 0x0000040000007802 */ /* 0x000fe40000000f00 */
[----:B------:R-:W-:-:S02]  /*0130*/  IADD3 R4, PT, PT, R4, R5, RZ ;  /* 0x0000000504047210 */ /* 0x000fc40007ffe0ff */
[----:B------:R-:W-:Y:S02]  /*0140*/  IADD3 R2, PT, PT, R0, 0x440, RZ ;  /* 0x0000044000027810 */ /* 0x000fe40007ffe0ff */
[C---:B------:R-:W-:Y:S02]  /*0150*/  LOP3.LUT P0, RZ, R4.reuse, 0x10, RZ, 0xc0, !PT ;  /* 0x0000001004ff7812 */ /* 0x040fe4000780c0ff */
[----:B------:R-:W-:Y:S02]  /*0160*/  MOV R6, UR4 ;  /* 0x0000000400067c02 */ /* 0x000fe40008000f00 */
[----:B------:R-:W-:Y:S02]  /*0170*/  ISETP.GE.U32.AND P1, PT, R4, 0x10, PT ;  /* 0x000000100400780c */ /* 0x000fe40003f26070 */
[----:B------:R-:W-:Y:S02]  /*0180*/  MOV R20, RZ ;  /* 0x000000ff00147202 */ /* 0x000fe40000000f00 */
[----:B0-----:R-:W-:-:S02]  /*0190*/  LEA R2, R7, R2, 0x18 ;  /* 0x0000000207027211 */ /* 0x001fc400078ec0ff */
[----:B------:R-:W-:Y:S02]  /*01a0*/  LEA R16, R7, R0, 0x18 ;  /* 0x0000000007107211 */ /* 0x000fe400078ec0ff */
[----:B------:R-:W-:Y:S01]  /*01b0*/  MOV R0, R17 ;  /* 0x0000001100007202 */ /* 0x000fe20000000f00 */
[----:B------:R-:W-:Y:S01]  /*01c0*/  IMAD R18, R11, 0x44, R2 ;  /* 0x000000440b127824 */ /* 0x000fe200078e0202 */
[----:B------:R-:W-:-:S04]  /*01d0*/  LEA R16, R13, R16, 0x2 ;  /* 0x000000100d107211 */ /* 0x000fc800078e10ff */
[----:B------:R-:W-:Y:S01]  /*01e0*/  LEA R19, R13, R18, 0x2 ;  /* 0x000000120d137211 */ /* 0x000fe200078e10ff */
[----:B------:R-:W-:Y:S01]  /*01f0*/  IMAD R12, R11, 0x44, R16 ;  /* 0x000000440b0c7824 */ /* 0x000fe200078e0210 */
[----:B------:R-:W-:Y:S06]  /*0200*/  @P0 BRA `(.L_x_10) ;  /* 0x0000000000fc0947 */ /* 0x000fec0003800000 */
[----:B------:R-:W0:Y:S01]  /*0210*/  LDC.64 R6, c[0x0][0x380] ;  /* 0x0000e000ff067b82 */ /* 0x000e220000000a00 */
[----:B------:R-:W-:-:S05]  /*0220*/  IMAD R0, R13, R10, R11 ;  /* 0x0000000a0d007224 */ /* 0x000fca00078e020b */
[----:B------:R-:W-:Y:S02]  /*0230*/  IADD3 R9, PT, PT, R17, R0, RZ ;  /* 0x0000000011097210 */ /* 0x000fe40007ffe0ff */
[----:B------:R-:W1:Y:S01]  /*0240*/  LDC.64 R4, c[0x0][0x388] ;  /* 0x0000e200ff047b82 */ /* 0x000e620000000a00 */
[----:B------:R-:W-:Y:S02]  /*0250*/  IADD3 R21, PT, PT, R0, UR4, RZ ;  /* 0x0000000400157c10 */ /* 0x000fe4000fffe0ff */
[----:B0-----:R-:W-:-:S06]  /*0260*/  IMAD.WIDE R6, R9, 0x4, R6 ;  /* 0x0000000409067825 */ /* 0x001fcc00078e0206 */
[----:B------:R-:W2:Y:S01]  /*0270*/  LDG.E R7, desc[UR6][R6.64] ;  /* 0x0000000606077981 */ /* 0x000ea2000c1e1900 */
[----:B-1----:R-:W-:-:S06]  /*0280*/  IMAD.WIDE R4, R21, 0x4, R4 ;  /* 0x0000000415047825 */ /* 0x002fcc00078e0204 */
[----:B------:R-:W3:Y:S04]  /*0290*/  LDG.E R4, desc[UR6][R4.64] ;  /* 0x0000000604047981 */ /* 0x000ee8000c1e1900 */
[----:B--2---:R-:W-:Y:S04]  /*02a0*/  STS [R12], R7 ;  /* 0x000000070c007388 */ /* 0x004fe80000000800 */
[----:B---3--:R-:W-:Y:S01]  /*02b0*/  STS [R19], R4 ;  /* 0x0000000413007388 */ /* 0x008fe20000000800 */
[----:B------:R-:W-:Y:S06]  /*02c0*/  BAR.SYNC.DEFER_BLOCKING 0x0 ;  /* 0x0000000000007b1d */ /* 0x000fec0000010000 */
[----:B------:R-:W-:Y:S04]  /*02d0*/  LDS R0, [R16] ;  /* 0x0000000010007984 */ /* 0x000fe80000000800 */
[----:B------:R-:W0:Y:S04]  /*02e0*/  LDS R9, [R18] ;  /* 0x0000000012097984 */ /* 0x000e280000000800 */
[----:B------:R-:W-:Y:S04]  /*02f0*/  LDS R2, [R16+0x44] ;  /* 0x0000440010027984 */ /* 0x000fe80000000800 */
[----:B------:R-:W1:Y:S04]  /*0300*/  LDS R24, [R18+0x4] ;  /* 0x0000040012187984 */ /* 0x000e680000000800 */
[----:B------:R-:W-:Y:S04]  /*0310*/  LDS R8, [R16+0x88] ;  /* 0x0000880010087984 */ /* 0x000fe80000000800 */
[----:B------:R-:W2:Y:S04]  /*0320*/  LDS R23, [R18+0x8] ;  /* 0x0000080012177984 */ /* 0x000ea80000000800 */
[----:B------:R-:W-:Y:S04]  /*0330*/  LDS R22, [R16+0xcc] ;  /* 0x0000cc0010167984 */ /* 0x000fe80000000800 */
[----:B------:R-:W3:Y:S04]  /*0340*/  LDS R27, [R18+0xc] ;  /* 0x00000c00121b7984 */ /* 0x000ee80000000800 */
[----:B------:R-:W-:Y:S04]  /*0350*/  LDS R20, [R16+0x110] ;  /* 0x0001100010147984 */ /* 0x000fe80000000800 */
[----:B------:R-:W4:Y:S04]  /*0360*/  LDS R25, [R18+0x10] ;  /* 0x0000100012197984 */ /* 0x000f280000000800 */
[----:B------:R-:W-:Y:S04]  /*0370*/  LDS R6, [R16+0x154] ;  /* 0x0001540010067984 */ /* 0x000fe80000000800 */
[----:B------:R-:W5:Y:S01]  /*0380*/  LDS R21, [R18+0x14] ;  /* 0x0000140012157984 */ /* 0x000f620000000800 */
[----:B0-----:R-:W-:-:S03]  /*0390*/  FFMA R9, R0, R9, RZ ;  /* 0x0000000900097223 */ /* 0x001fc600000000ff */
[----:B------:R-:W-:Y:S04]  /*03a0*/  LDS R0, [R16+0x198] ;  /* 0x0001980010007984 */ /* 0x000fe80000000800 */
[----:B------:R-:W0:Y:S01]  /*03b0*/  LDS R5, [R18+0x18] ;  /* 0x0000180012057984 */ /* 0x000e220000000800 */
[----:B-1----:R-:W-:-:S03]  /*03c0*/  FFMA R29, R2, R24, R9 ;  /* 0x00000018021d7223 */ /* 0x002fc60000000009 */
[----:B------:R-:W-:Y:S04]  /*03d0*/  LDS R2, [R16+0x1dc] ;  /* 0x0001dc0010027984 */ /* 0x000fe80000000800 */
[----:B------:R-:W1:Y:S04]  /*03e0*/  LDS R7, [R18+0x1c] ;  /* 0x00001c0012077984 */ /* 0x000e680000000800 */
[----:B------:R-:W-:Y:S04]  /*03f0*/  LDS R4, [R16+0x220] ;  /* 0x0002200010047984 */ /* 0x000fe80000000800 */
[----:B------:R-:W1:Y:S01]  /*0400*/  LDS R9, [R18+0x20] ;  /* 0x0000200012097984 */ /* 0x000e620000000800 */
[----:B--2---:R-:W-:-:S03]  /*0410*/  FFMA R23, R8, R23, R29 ;  /* 0x0000001708177223 */ /* 0x004fc6000000001d */
[----:B------:R-:W-:Y:S01]  /*0420*/  LDS R8, [R18+0x24] ;  /* 0x0000240012087984 */ /* 0x000fe20000000800 */
[----:B---3--:R-:W-:-:S03]  /*0430*/  FFMA R27, R22, R27, R23 ;  /* 0x0000001b161b7223 */ /* 0x008fc60000000017 */
[----:B------:R-:W2:Y:S01]  /*0440*/  LDS R23, [R16+0x264] ;  /* 0x0002640010177984 */ /* 0x000ea20000000800 */
[----:B----4-:R-:W-:-:S03]  /*0450*/  FFMA R27, R20, R25, R27 ;  /* 0x00000019141b7223 */ /* 0x010fc6000000001b */
[----:B------:R-:W-:Y:S04]  /*0460*/  LDS R20, [R16+0x2a8] ;  /* 0x0002a80010147984 */ /* 0x000fe80000000800 */
[----:B------:R-:W3:Y:S01]  /*0470*/  LDS R25, [R18+0x28] ;  /* 0x0000280012197984 */ /* 0x000ee20000000800 */
[----:B-----5:R-:W-:-:S03]  /*0480*/  FFMA R27, R6, R21, R27 ;  /* 0x00000015061b7223 */ /* 0x020fc6000000001b */
[----:B------:R-:W-:Y:S04]  /*0490*/  LDS R6, [R16+0x2ec] ;  /* 0x0002ec0010067984 */ /* 0x000fe80000000800 */
[----:B------:R-:W4:Y:S01]  /*04a0*/  LDS R21, [R18+0x2c] ;  /* 0x00002c0012157984 */ /* 0x000f220000000800 */
[----:B0-----:R-:W-:-:S03]  /*04b0*/  FFMA R27, R0, R5, R27 ;  /* 0x00000005001b7223 */ /* 0x001fc6000000001b */
[----:B------:R-:W-:Y:S04]  /*04c0*/  LDS R0, [R16+0x330] ;  /* 0x0003300010007984 */ /* 0x000fe80000000800 */
[----:B------:R-:W0:Y:S01]  /*04d0*/  LDS R5, [R18+0x30] ;  /* 0x0000300012057984 */ /* 0x000e220000000800 */
[----:B-1----:R-:W-:-:S03]  /*04e0*/  FFMA R27, R2, R7, R27 ;  /* 0x00000007021b7223 */ /* 0x002fc6000000001b */
[----:B------:R-:W-:Y:S04]  /*04f0*/  LDS R2, [R16+0x374] ;  /* 0x0003740010027984 */ /* 0x000fe80000000800 */
[----:B------:R-:W1:Y:S01]  /*0500*/  LDS R7, [R18+0x34] ;  /* 0x0000340012077984 */ /* 0x000e620000000800 */
[----:B------:R-:W-:-:S03]  /*0510*/  FFMA R24, R4, R9, R27 ;  /* 0x0000000904187223 */ /* 0x000fc6000000001b */
[----:B------:R-:W-:Y:S04]  /*0520*/  LDS R22, [R16+0x3b8] ;  /* 0x0003b80010167984 */ /* 0x000fe80000000800 */
[----:B------:R-:W5:Y:S04]  /*0530*/  LDS R27, [R18+0x38] ;  /* 0x00003800121b7984 */ /* 0x000f680000000800 */
[----:B------:R-:W-:Y:S04]  /*0540*/  LDS R4, [R16+0x3fc] ;  /* 0x0003fc0010047984 */ /* 0x000fe80000000800 */
[----:B------:R-:W5:Y:S01]  /*0550*/  LDS R9, [R18+0x3c] ;  /* 0x00003c0012097984 */ /* 0x000f620000000800 */
[----:B--2---:R-:W-:-:S04]  /*0560*/  FFMA R23, R23, R8, R24 ;  /* 0x0000000817177223 */ /* 0x004fc80000000018 */
[----:B---3--:R-:W-:-:S04]  /*0570*/  FFMA R23, R20, R25, R23 ;  /* 0x0000001914177223 */ /* 0x008fc80000000017 */
[----:B----4-:R-:W-:-:S04]  /*0580*/  FFMA R21, R6, R21, R23 ;  /* 0x0000001506157223 */ /* 0x010fc80000000017 */
[----:B0-----:R-:W-:-:S04]  /*0590*/  FFMA R5, R0, R5, R21 ;  /* 0x0000000500057223 */ /* 0x001fc80000000015 */
[----:B-1----:R-:W-:Y:S01]  /*05a0*/  FFMA R5, R2, R7, R5 ;  /* 0x0000000702057223 */ /* 0x002fe20000000005 */
[----:B------:R-:W-:Y:S02]  /*05b0*/  MOV R0, R3 ;  /* 0x0000000300007202 */ /* 0x000fe40000000f00 */
[----:B------:R-:W-:Y:S01]  /*05c0*/  IADD3 R6, PT, PT, R15, UR4, RZ ;  /* 0x000000040f067c10 */ /* 0x000fe2000fffe0ff */
[----:B-----5:R-:W-:-:S04]  /*05d0*/  FFMA R5, R22, R27, R5 ;  /* 0x0000001b16057223 */ /* 0x020fc80000000005 */
[----:B------:R-:W-:Y:S01]  /*05e0*/  FFMA R20, R4, R9, R5 ;  /* 0x0000000904147223 */ /* 0x000fe20000000005 */
[----:B------:R-:W-:Y:S06]  /*05f0*/  BAR.SYNC.DEFER_BLOCKING 0x0 ;  /* 0x0000000000007b1d */ /* 0x000fec0000010000 */
.L_x_10:
[----:B------:R-:W-:Y:S05]  /*0600*/  @!P1 BRA `(.L_x_9) ;  /* 0x0000000400e89947 */ /* 0x000fea0003800000 */
[----:B------:R-:W0:Y:S01]  /*0610*/  LDC.64 R2, c[0x0][0x380] ;  /* 0x0000e000ff027b82 */ /* 0x000e220000000a00 */
[----:B------:R-:W-:Y:S02]  /*0620*/  IADD3 R6, PT, PT, R11, R6, RZ ;  /* 0x000000060b067210 */ /* 0x000fe40007ffe0ff */
[----:B------:R-:W-:-:S03]  /*0630*/  IADD3 R23, PT, PT, R0, R11, RZ ;  /* 0x0000000b00177210 */ /* 0x000fc60007ffe0ff */
[CC--:B------:R-:W-:Y:S02]  /*0640*/  IMAD R21, R13.reuse, R10.reuse, R6 ;  /* 0x0000000a0d157224 */ /* 0x0c0fe400078e0206 */
[----:B------:R-:W1:Y:S01]  /*0650*/  LDC.64 R4, c[0x0][0x388] ;  /* 0x0000e200ff047b82 */ /* 0x000e620000000a00 */
[----:B------:R-:W-:-:S07]  /*0660*/  IMAD R23, R13, R10, R23 ;  /* 0x0000000a0d177224 */ /* 0x000fce00078e0217 */
.L_x_11:
[----:B0-----:R-:W-:-:S04]  /*0670*/  IMAD.WIDE R6, R23, 0x4, R2 ;  /* 0x0000000417067825 */ /* 0x001fc800078e0202 */
[----:B-1----:R-:W-:Y:S01]  /*0680*/  IMAD.WIDE R8, R21, 0x4, R4 ;  /* 0x0000000415087825 */ /* 0x002fe200078e0204 */
[----:B------:R-:W2:Y:S04]  /*0690*/  LDG.E R25, desc[UR6][R6.64] ;  /* 0x0000000606197981 */ /* 0x000ea8000c1e1900 */
[----:B------:R0:W3:Y:S02]  /*06a0*/  LDG.E R22, desc[UR6][R8.64] ;  /* 0x0000000608167981 */ /* 0x0000e4000c1e1900 */
[----:B0-----:R-:W-:Y:S02]  /*06b0*/  IMAD.WIDE R8, R15, 0x4, R8 ;  /* 0x000000040f087825 */ /* 0x001fe400078e0208 */
        /* <DEDUP_REMOVED lines=8> */
[----:B------:R-:W-:Y:S01]  /*0740*/  LDS R22, [R18+0xc] ;  /* 0x00000c0012167984 */ /* 0x000fe20000000800 */
[----:B0-----:R-:W-:-:S03]  /*0750*/  FFMA R24, R27, R24, R20 ;  /* 0x000000181b187223 */ /* 0x001fc60000000014 */
[----:B------:R-:W-:Y:S04]  /*0760*/  LDS R27, [R16+0x88] ;  /* 0x00008800101b7984 */ /* 0x000fe80000000800 */
[----:B------:R-:W0:Y:S01]  /*0770*/  LDS R20, [R18+0x8] ;  /* 0x0000080012147984 */ /* 0x000e220000000800 */
[----:B-1----:R-:W-:-:S03]  /*0780*/  FFMA R24, R29, R26, R24 ;  /* 0x0000001a1d187223 */ /* 0x002fc60000000018 */
[----:B------:R-:W-:Y:S04]  /*0790*/  LDS R29, [R16+0x374] ;  /* 0x00037400101d7984 */ /* 0x000fe80000000800 */
[----:B------:R-:W-:Y:S01]  /*07a0*/  LDS R26, [R16+0x3b8] ;  /* 0x0003b800101a7984 */ /* 0x000fe20000000800 */
[----:B0-----:R-:W-:-:S03]  /*07b0*/  FFMA R20, R27, R20, R24 ;  /* 0x000000141b147223 */ /* 0x001fc60000000018 */
[----:B------:R-:W-:Y:S01]  /*07c0*/  LDS R27, [R16+0x154] ;  /* 0x00015400101b7984 */ /* 0x000fe20000000800 */
[----:B------:R-:W-:-:S03]  /*07d0*/  FFMA R20, R25, R22, R20 ;  /* 0x0000001619147223 */ /* 0x000fc60000000014 */
[----:B------:R-:W-:Y:S04]  /*07e0*/  LDS R25, [R16+0x110] ;  /* 0x0001100010197984 */ /* 0x000fe80000000800 */
[----:B------:R-:W0:Y:S04]  /*07f0*/  LDS R22, [R18+0x10] ;  /* 0x0000100012167984 */ /* 0x000e280000000800 */
[----:B------:R-:W1:Y:S01]  /*0800*/  LDS R24, [R18+0x14] ;  /* 0x0000140012187984 */ /* 0x000e620000000800 */
[----:B0-----:R-:W-:-:S03]  /*0810*/  FFMA R20, R25, R22, R20 ;  /* 0x0000001619147223 */ /* 0x001fc60000000014 */
[----:B------:R-:W-:Y:S01]  /*0820*/  LDS R25, [R16+0x198] ;  /* 0x0001980010197984 */ /* 0x000fe20000000800 */
[----:B-1----:R-:W-:-:S03]  /*0830*/  FFMA R20, R27, R24, R20 ;  /* 0x000000181b147223 */ /* 0x002fc60000000014 */
[----:B------:R-:W0:Y:S04]  /*0840*/  LDS R22, [R18+0x18] ;  /* 0x0000180012167984 */ /* 0x000e280000000800 */
[----:B------:R-:W-:Y:S04]  /*0850*/  LDS R27, [R16+0x1dc] ;  /* 0x0001dc00101b7984 */ /* 0x000fe80000000800 */
[----:B------:R-:W1:Y:S01]  /*0860*/  LDS R24, [R18+0x1c] ;  /* 0x00001c0012187984 */ /* 0x000e620000000800 */
[----:B0-----:R-:W-:-:S03]  /*0870*/  FFMA R20, R25, R22, R20 ;  /* 0x0000001619147223 */ /* 0x001fc60000000014 */
[----:B------:R-:W-:Y:S04]  /*0880*/  LDS R25, [R16+0x220] ;  /* 0x0002200010197984 */ /* 0x000fe80000000800 */
[----:B------:R-:W0:Y:S01]  /*0890*/  LDS R22, [R18+0x20] ;  /* 0x0000200012167984 */ /* 0x000e220000000800 */
[----:B-1----:R-:W-:-:S03]  /*08a0*/  FFMA R20, R27, R24, R20 ;  /* 0x000000181b147223 */ /* 0x002fc60000000014 */
        /* <DEDUP_REMOVED lines=12> */
[----:B------:R-:W1:Y:S01]  /*0970*/  LDS R24, [R18+0x34] ;  /* 0x0000340012187984 */ /* 0x000e620000000800 */
[----:B0-----:R-:W-:-:S03]  /*0980*/  FFMA R20, R25, R22, R20 ;  /* 0x0000001619147223 */ /* 0x001fc60000000014 */
[----:B------:R-:W-:Y:S01]  /*0990*/  LDS R25, [R18+0x3c] ;  /* 0x00003c0012197984 */ /* 0x000fe20000000800 */
[----:B-1----:R-:W-:-:S03]  /*09a0*/  FFMA R29, R29, R24, R20 ;  /* 0x000000181d1d7223 */ /* 0x002fc60000000014 */
[----:B------:R-:W0:Y:S04]  /*09b0*/  LDS R24, [R18+0x38] ;  /* 0x0000380012187984 */ /* 0x000e280000000800 */
[----:B------:R-:W1:Y:S01]  /*09c0*/  LDS R20, [R16+0x3fc] ;  /* 0x0003fc0010147984 */ /* 0x000e620000000800 */
[----:B------:R-:W-:Y:S06]  /*09d0*/  BAR.SYNC.DEFER_BLOCKING 0x0 ;  /* 0x0000000000007b1d */ /* 0x000fec0000010000 */
[----:B------:R0:W2:Y:S04]  /*09e0*/  LDG.E R6, desc[UR6][R6.64+0x40] ;  /* 0x0000400606067981 */ /* 0x0000a8000c1e1900 */
[----:B------:R-:W3:Y:S01]  /*09f0*/  LDG.E R8, desc[UR6][R8.64] ;  /* 0x0000000608087981 */ /* 0x000ee2000c1e1900 */
[----:B------:R-:W-:-:S02]  /*0a00*/  IADD3 R0, PT, PT, R0, 0x20, RZ ;  /* 0x0000002000007810 */ /* 0x000fc40007ffe0ff */
[----:B------:R-:W-:Y:S02]  /*0a10*/  LEA R21, R10, R21, 0x5 ;  /* 0x000000150a157211 */ /* 0x000fe400078e28ff */
[----:B------:R-:W-:Y:S01]  /*0a20*/  ISETP.GE.AND P0, PT, R0, R14, PT ;  /* 0x0000000e0000720c */ /* 0x000fe20003f06270 */
[----:B0-----:R-:W-:Y:S01]  /*0a30*/  FFMA R7, R26, R24, R29 ;  /* 0x000000181a077223 */ /* 0x001fe2000000001d */
[----:B------:R-:W-:-:S03]  /*0a40*/  IADD3 R23, PT, PT, R23, 0x20, RZ ;  /* 0x0000002017177810 */ /* 0x000fc60007ffe0ff */
[----:B-1----:R-:W-:Y:S01]  /*0a50*/  FFMA R25, R20, R25, R7 ;  /* 0x0000001914197223 */ /* 0x002fe20000000007 */
        /* <DEDUP_REMOVED lines=13> */
[----:B------:R-:W-:Y:S01]  /*0b30*/  LDS R20, [R16+0x198] ;  /* 0x0001980010147984 */ /* 0x000fe20000000800 */
[----:B0-----:R-:W-:-:S03]  /*0b40*/  FFMA R25, R22, R27, R25 ;  /* 0x0000001b16197223 */ /* 0x001fc60000000019 */
[----:B------:R-:W-:Y:S04]  /*0b50*/  LDS R22, [R16+0x154] ;  /* 0x0001540010167984 */ /* 0x000fe80000000800 */
[----:B------:R-:W0:Y:S01]  /*0b60*/  LDS R27, [R18+0x14] ;  /* 0x00001400121b7984 */ /* 0x000e220000000800 */
[----:B-1----:R-:W-:-:S03]  /*0b70*/  FFMA R25, R26, R28, R25 ;  /* 0x0000001c1a197223 */ /* 0x002fc60000000019 */
[----:B------:R-:W-:Y:S01]  /*0b80*/  LDS R26, [R18+0x3c] ;  /* 0x00003c00121a7984 */ /* 0x000fe20000000800 */
[----:B--2---:R-:W-:-:S03]  /*0b90*/  FFMA R24, R24, R29, R25 ;  /* 0x0000001d18187223 */ /* 0x004fc60000000019 */
[----:B------:R-:W1:Y:S01]  /*0ba0*/  LDS R25, [R18+0x18] ;  /* 0x0000180012197984 */ /* 0x000e620000000800 */
[----:B---3--:R-:W-:-:S03]  /*0bb0*/  FFMA R29, R7, R6, R24 ;  /* 0x00000006071d7223 */ /* 0x008fc60000000018 */
[----:B------:R-:W-:Y:S04]  /*0bc0*/  LDS R6, [R16+0x1dc] ;  /* 0x0001dc0010067984 */ /* 0x000fe80000000800 */
[----:B------:R-:W2:Y:S01]  /*0bd0*/  LDS R7, [R18+0x1c] ;  /* 0x00001c0012077984 */ /* 0x000ea20000000800 */
[----:B----4-:R-:W-:-:S03]  /*0be0*/  FFMA R9, R8, R9, R29 ;  /* 0x0000000908097223 */ /* 0x010fc6000000001d */
[----:B------:R-:W-:Y:S04]  /*0bf0*/  LDS R8, [R16+0x220] ;  /* 0x0002200010087984 */ /* 0x000fe80000000800 */
[----:B------:R-:W-:Y:S01]  /*0c00*/  LDS R24, [R16+0x3fc] ;  /* 0x0003fc0010187984 */ /* 0x000fe20000000800 */
[----:B0-----:R-:W-:-:S03]  /*0c10*/  FFMA R27, R22, R27, R9 ;  /* 0x0000001b161b7223 */ /* 0x001fc60000000009 */
[----:B------:R-:W0:Y:S04]  /*0c20*/  LDS R9, [R18+0x20] ;  /* 0x0000200012097984 */ /* 0x000e280000000800 */
[----:B------:R-:W-:Y:S01]  /*0c30*/  LDS R22, [R18+0x28] ;  /* 0x0000280012167984 */ /* 0x000fe20000000800 */
[----:B-1----:R-:W-:-:S03]  /*0c40*/  FFMA R27, R20, R25, R27 ;  /* 0x00000019141b7223 */ /* 0x002fc6000000001b */
[----:B------:R-:W-:Y:S04]  /*0c50*/  LDS R20, [R16+0x264] ;  /* 0x0002640010147984 */ /* 0x000fe80000000800 */
[----:B------:R-:W1:Y:S01]  /*0c60*/  LDS R25, [R18+0x24] ;  /* 0x0000240012197984 */ /* 0x000e620000000800 */
[----:B--2---:R-:W-:-:S03]  /*0c70*/  FFMA R29, R6, R7, R27 ;  /* 0x00000007061d7223 */ /* 0x004fc6000000001b */
[----:B------:R-:W2:Y:S04]  /*0c80*/  LDS R27, [R16+0x2a8] ;  /* 0x0002a800101b7984 */ /* 0x000ea80000000800 */
[----:B------:R-:W-:Y:S04]  /*0c90*/  LDS R6, [R16+0x2ec] ;  /* 0x0002ec0010067984 */ /* 0x000fe80000000800 */
[----:B------:R-:W3:Y:S01]  /*0ca0*/  LDS R7, [R18+0x2c] ;  /* 0x00002c0012077984 */ /* 0x000ee20000000800 */
[----:B0-----:R-:W-:-:S03]  /*0cb0*/  FFMA R9, R8, R9, R29 ;  /* 0x0000000908097223 */ /* 0x001fc6000000001d */
[----:B------:R-:W-:Y:S01]  /*0cc0*/  LDS R8, [R18+0x30] ;  /* 0x0000300012087984 */ /* 0x000fe20000000800 */
[----:B-1----:R-:W-:-:S03]  /*0cd0*/  FFMA R20, R20, R25, R9 ;  /* 0x0000001914147223 */ /* 0x002fc60000000009 */
[----:B------:R-:W0:Y:S04]  /*0ce0*/  LDS R9, [R16+0x330] ;  /* 0x0003300010097984 */ /* 0x000e280000000800 */
[----:B------:R-:W-:Y:S01]  /*0cf0*/  LDS R25, [R18+0x34] ;  /* 0x0000340012197984 */ /* 0x000fe20000000800 */
[----:B--2---:R-:W-:-:S03]  /*0d00*/  FFMA R27, R27, R22, R20 ;  /* 0x000000161b1b7223 */ /* 0x004fc60000000014 */
[----:B------:R-:W1:Y:S04]  /*0d10*/  LDS R20, [R16+0x374] ;  /* 0x0003740010147984 */ /* 0x000e680000000800 */
[----:B------:R-:W-:Y:S01]  /*0d20*/  LDS R22, [R16+0x3b8] ;  /* 0x0003b80010167984 */ /* 0x000fe20000000800 */
[----:B---3--:R-:W-:-:S03]  /*0d30*/  FFMA R6, R6, R7, R27 ;  /* 0x0000000706067223 */ /* 0x008fc6000000001b */
[----:B------:R-:W2:Y:S01]  /*0d40*/  LDS R7, [R18+0x38] ;  /* 0x0000380012077984 */ /* 0x000ea20000000800 */
[----:B0-----:R-:W-:-:S04]  /*0d50*/  FFMA R9, R9, R8, R6 ;  /* 0x0000000809097223 */ /* 0x001fc80000000006 */
[----:B-1----:R-:W-:-:S04]  /*0d60*/  FFMA R9, R20, R25, R9 ;  /* 0x0000001914097223 */ /* 0x002fc80000000009 */
[----:B--2---:R-:W-:-:S04]  /*0d70*/  FFMA R7, R22, R7, R9 ;  /* 0x0000000716077223 */ /* 0x004fc80000000009 */
[----:B------:R-:W-:Y:S01]  /*0d80*/  FFMA R20, R24, R26, R7 ;  /* 0x0000001a18147223 */ /* 0x000fe20000000007 */
[----:B------:R-:W-:Y:S06]  /*0d90*/  BAR.SYNC.DEFER_BLOCKING 0x0 ;  /* 0x0000000000007b1d */ /* 0x000fec0000010000 */
[----:B------:R-:W-:Y:S05]  /*0da0*/  @!P0 BRA `(.L_x_11) ;  /* 0xfffffff800308947 */ /* 0x000fea000383ffff */
.L_x_9:
[----:B------:R-:W0:Y:S01]  /*0db0*/  LDC.64 R2, c[0x0][0x398] ;  /* 0x0000e600ff027b82 */ /* 0x000e220000000a00 */
[----:B------:R-:W-:-:S05]  /*0dc0*/  IADD3 R11, PT, PT, R11, UR4, RZ ;  /* 0x000000040b0b7c10 */ /* 0x000fca000fffe0ff */
[----:B------:R-:W-:-:S05]  /*0dd0*/  IMAD R10, R13, R10, R11 ;  /* 0x0000000a0d0a7224 */ /* 0x000fca00078e020b */
[----:B------:R-:W-:-:S05]  /*0de0*/  IADD3 R17, PT, PT, R17, R10, RZ ;  /* 0x0000000a11117210 */ /* 0x000fca0007ffe0ff */
[----:B0-----:R-:W-:-:S05]  /*0df0*/  IMAD.WIDE R2, R17, 0x4, R2 ;  /* 0x0000000411027825 */ /* 0x001fca00078e0202 */
[----:B------:R-:W-:Y:S01]  /*0e00*/  STG.E desc[UR6][R2.64], R20 ;  /* 0x0000001402007986 */ /* 0x000fe2000c101906 */
[----:B------:R-:W-:Y:S05]  /*0e10*/  EXIT ;  /* 0x000000000000794d */ /* 0x000fea0003800000 */
.L_x_12:
        /* <DEDUP_REMOVED lines=14> */
.L_x_15:


//--------------------- .nv.shared.reserved.0     --------------------------
	.section	.nv.shared.reserved.0,"aw",@nobits
	.weak		__nv_reservedSMEM_offset_0_alias
	.size		__nv_reservedSMEM_offset_0_alias, 0, 64
	.other		__nv_reservedSMEM_offset_0_alias,@"STO_CUDA_RESERVED_SHARED STV_DEFAULT"
__nv_reservedSMEM_offset_0_alias:
	.zero		0
	.zero		64


//--------------------- .nv.shared._Z15kernel_shared_1PfS_iS_ --------------------------
	.section	.nv.shared._Z15kernel_shared_1PfS_iS_,"aw",@nobits
	.sectionflags	@""
	.align	4
.nv.shared._Z15kernel_shared_1PfS_iS_:
	.zero		3072


//--------------------- .nv.shared._Z13kernel_sharedPfS_iS_ --------------------------
	.section	.nv.shared._Z13kernel_sharedPfS_iS_,"aw",@nobits
	.sectionflags	@""
	.align	4
.nv.shared._Z13kernel_sharedPfS_iS_:
	.zero		3200


//--------------------- .nv.constant0._Z13kernel_globalPfS_iS_ --------------------------
	.section	.nv.constant0._Z13kernel_globalPfS_iS_,"a",@progbits
	.sectionflags	@""
	.align	4
.nv.constant0._Z13kernel_globalPfS_iS_:
	.zero		928


//--------------------- .nv.constant0._Z15kernel_shared_1PfS_iS_ --------------------------
	.section	.nv.constant0._Z15kernel_shared_1PfS_iS_,"a",@progbits
	.sectionflags	@""
	.align	4
.nv.constant0._Z15kernel_shared_1PfS_iS_:
	.zero		928


//--------------------- .nv.constant0._Z13kernel_sharedPfS_iS_ --------------------------
	.section	.nv.constant0._Z13kernel_sharedPfS_iS_,"a",@progbits
	.sectionflags	@""
	.align	4
.nv.constant0._Z13kernel_sharedPfS_iS_:
	.zero		928


//--------------------- SYMBOLS --------------------------

	.type		.nv.reservedSmem.offset0,@object
	.size		.nv.reservedSmem.offset0,0x4
	.type		.nv.reservedSmem.cap,@object
	.size		.nv.reservedSmem.cap,0x4
